	.target	sm_90a

	.elftype	@"ET_EXEC"


//--------------------- .note.nv.tkinfo           --------------------------
	.section	.note.nv.tkinfo,"",@"SHT_NOTE"
	.sectionflags	@"SHF_NOTE_NV_TKINFO"
	.tkinfo
        /*0018*/ 	.word	0x00000002
        /*0030*/ 	.string	""
        /*0030*/ 	.string	"ptxas"
        /*0030*/ 	.string	"Cuda compilation tools, release 13.0, V13.0.88"
        /*0030*/ 	.string	"Build cuda_13.0.r13.0/compiler.36424714_0"
        /*0030*/ 	.string	"-v  -suppress-debug-info  -lineinfo  -arch sm_90a "



//--------------------- .note.nv.cuinfo           --------------------------
	.section	.note.nv.cuinfo,"",@"SHT_NOTE"
	.sectionflags	@"SHF_NOTE_NV_CUINFO"
        /*0018*/ 	.short	0x0002
        /*001a*/ 	.short	0x005a
        /*001c*/ 	.short	0x0082
	.zero		2


//--------------------- .nv.info                  --------------------------
	.section	.nv.info,"",@"SHT_CUDA_INFO"
	.align	4


	//----- nvinfo : EIATTR_REGCOUNT
	.align		4
        /*0000*/ 	.byte	0x04, 0x2f
        /*0002*/ 	.short	(.L_1 - .L_0)
	.align		4
.L_0:
        /*0004*/ 	.word	index@(matmul_kernel)
        /*0008*/ 	.word	0x000000fe


	//----- nvinfo : EIATTR_FRAME_SIZE
	.align		4
.L_1:
        /*000c*/ 	.byte	0x04, 0x11
        /*000e*/ 	.short	(.L_3 - .L_2)
	.align		4
.L_2:
        /*0010*/ 	.word	index@(matmul_kernel)
        /*0014*/ 	.word	0x00000000


	//----- nvinfo : EIATTR_MIN_STACK_SIZE
	.align		4
.L_3:
        /*0018*/ 	.byte	0x04, 0x12
        /*001a*/ 	.short	(.L_5 - .L_4)
	.align		4
.L_4:
        /*001c*/ 	.word	index@(matmul_kernel)
        /*0020*/ 	.word	0x00000000
.L_5:


//--------------------- .nv.compat                --------------------------
	.section	.nv.compat,"",@"SHT_CUDA_COMPAT_INFO"
	.align	4
        /*0000*/ 	.byte	0x02, 0x09, 0x01, 0x00, 0x02, 0x02, 0x04, 0x00, 0x02, 0x05, 0x05, 0x00, 0x03, 0x07, 0x01, 0x01
        /*0010*/ 	.byte	0x02, 0x03, 0x00, 0x00, 0x02, 0x06, 0x01, 0x00, 0x04, 0x0b, 0x08, 0x00, 0x00, 0x00, 0x00, 0x00
        /*0020*/ 	.byte	0x00, 0x00, 0x00, 0x00


//--------------------- .nv.info.matmul_kernel    --------------------------
	.section	.nv.info.matmul_kernel,"",@"SHT_CUDA_INFO"
	.sectionflags	@""
	.align	4


	//----- nvinfo : EIATTR_CUDA_API_VERSION
	.align		4
        /*0000*/ 	.byte	0x04, 0x37
        /*0002*/ 	.short	(.L_7 - .L_6)
.L_6:
        /*0004*/ 	.word	0x00000082


	//----- nvinfo : EIATTR_KPARAM_INFO
	.align		4
.L_7:
        /*0008*/ 	.byte	0x04, 0x17
        /*000a*/ 	.short	(.L_9 - .L_8)
.L_8:
        /*000c*/ 	.word	0x00000000
        /*0010*/ 	.short	0x000d
        /*0012*/ 	.short	0x0048
        /*0014*/ 	.byte	0x00, 0xf4, 0x21, 0x00


	//----- nvinfo : EIATTR_KPARAM_INFO
	.align		4
.L_9:
        /*0018*/ 	.byte	0x04, 0x17
        /*001a*/ 	.short	(.L_11 - .L_10)
.L_10:
        /*001c*/ 	.word	0x00000000
        /*0020*/ 	.short	0x000c
        /*0022*/ 	.short	0x0040
        /*0024*/ 	.byte	0x00, 0xf4, 0x21, 0x00


	//----- nvinfo : EIATTR_KPARAM_INFO
	.align		4
.L_11:
        /*0028*/ 	.byte	0x04, 0x17
        /*002a*/ 	.short	(.L_13 - .L_12)
.L_12:
        /*002c*/ 	.word	0x00000000
        /*0030*/ 	.short	0x000b
        /*0032*/ 	.short	0x0038
        /*0034*/ 	.byte	0x00, 0xf0, 0x11, 0x00


	//----- nvinfo : EIATTR_KPARAM_INFO
	.align		4
.L_13:
        /*0038*/ 	.byte	0x04, 0x17
        /*003a*/ 	.short	(.L_15 - .L_14)
.L_14:
        /*003c*/ 	.word	0x00000000
        /*0040*/ 	.short	0x000a
        /*0042*/ 	.short	0x0034
        /*0044*/ 	.byte	0x00, 0xf0, 0x11, 0x00


	//----- nvinfo : EIATTR_KPARAM_INFO
	.align		4
.L_15:
        /*0048*/ 	.byte	0x04, 0x17
        /*004a*/ 	.short	(.L_17 - .L_16)
.L_16:
        /*004c*/ 	.word	0x00000000
        /*0050*/ 	.short	0x0009
        /*0052*/ 	.short	0x0030
        /*0054*/ 	.byte	0x00, 0xf0, 0x11, 0x00


	//----- nvinfo : EIATTR_KPARAM_INFO
	.align		4
.L_17:
        /*0058*/ 	.byte	0x04, 0x17
        /*005a*/ 	.short	(.L_19 - .L_18)
.L_18:
        /*005c*/ 	.word	0x00000000
        /*0060*/ 	.short	0x0008
        /*0062*/ 	.short	0x002c
        /*0064*/ 	.byte	0x00, 0xf0, 0x11, 0x00


	//----- nvinfo : EIATTR_KPARAM_INFO
	.align		4
.L_19:
        /*0068*/ 	.byte	0x04, 0x17
        /*006a*/ 	.short	(.L_21 - .L_20)
.L_20:
        /*006c*/ 	.word	0x00000000
        /*0070*/ 	.short	0x0007
        /*0072*/ 	.short	0x0028
        /*0074*/ 	.byte	0x00, 0xf0, 0x11, 0x00


	//----- nvinfo : EIATTR_KPARAM_INFO
	.align		4
.L_21:
        /*0078*/ 	.byte	0x04, 0x17
        /*007a*/ 	.short	(.L_23 - .L_22)
.L_22:
        /*007c*/ 	.word	0x00000000
        /*0080*/ 	.short	0x0006
        /*0082*/ 	.short	0x0024
        /*0084*/ 	.byte	0x00, 0xf0, 0x11, 0x00


	//----- nvinfo : EIATTR_KPARAM_INFO
	.align		4
.L_23:
        /*0088*/ 	.byte	0x04, 0x17
        /*008a*/ 	.short	(.L_25 - .L_24)
.L_24:
        /*008c*/ 	.word	0x00000000
        /*0090*/ 	.short	0x0005
        /*0092*/ 	.short	0x0020
        /*0094*/ 	.byte	0x00, 0xf0, 0x11, 0x00


	//----- nvinfo : EIATTR_KPARAM_INFO
	.align		4
.L_25:
        /*0098*/ 	.byte	0x04, 0x17
        /*009a*/ 	.short	(.L_27 - .L_26)
.L_26:
        /*009c*/ 	.word	0x00000000
        /*00a0*/ 	.short	0x0004
        /*00a2*/ 	.short	0x001c
        /*00a4*/ 	.byte	0x00, 0xf0, 0x11, 0x00


	//----- nvinfo : EIATTR_KPARAM_INFO
	.align		4
.L_27:
        /*00a8*/ 	.byte	0x04, 0x17
        /*00aa*/ 	.short	(.L_29 - .L_28)
.L_28:
        /*00ac*/ 	.word	0x00000000
        /*00b0*/ 	.short	0x0003
        /*00b2*/ 	.short	0x0018
        /*00b4*/ 	.byte	0x00, 0xf0, 0x11, 0x00


	//----- nvinfo : EIATTR_KPARAM_INFO
	.align		4
.L_29:
        /*00b8*/ 	.byte	0x04, 0x17
        /*00ba*/ 	.short	(.L_31 - .L_30)
.L_30:
        /*00bc*/ 	.word	0x00000000
        /*00c0*/ 	.short	0x0002
        /*00c2*/ 	.short	0x0010
        /*00c4*/ 	.byte	0x00, 0xf4, 0x21, 0x00


	//----- nvinfo : EIATTR_KPARAM_INFO
	.align		4
.L_31:
        /*00c8*/ 	.byte	0x04, 0x17
        /*00ca*/ 	.short	(.L_33 - .L_32)
.L_32:
        /*00cc*/ 	.word	0x00000000
        /*00d0*/ 	.short	0x0001
        /*00d2*/ 	.short	0x0008
        /*00d4*/ 	.byte	0x00, 0xf4, 0x21, 0x00


	//----- nvinfo : EIATTR_KPARAM_INFO
	.align		4
.L_33:
        /*00d8*/ 	.byte	0x04, 0x17
        /*00da*/ 	.short	(.L_35 - .L_34)
.L_34:
        /*00dc*/ 	.word	0x00000000
        /*00e0*/ 	.short	0x0000
        /*00e2*/ 	.short	0x0000
        /*00e4*/ 	.byte	0x00, 0xf4, 0x21, 0x00


	//----- nvinfo : EIATTR_SPARSE_MMA_MASK
	.align		4
.L_35:
        /*00e8*/ 	.byte	0x03, 0x50
        /*00ea*/ 	.short	0x0000


	//----- nvinfo : EIATTR_MAXREG_COUNT
	.align		4
        /*00ec*/ 	.byte	0x03, 0x1b
        /*00ee*/ 	.short	0x00ff


	//----- nvinfo : EIATTR_NUM_BARRIERS
	.align		4
        /*00f0*/ 	.byte	0x02, 0x4c
        /*00f2*/ 	.byte	0x01
	.zero		1


	//----- nvinfo : EIATTR_MERCURY_ISA_VERSION
	.align		4
        /*00f4*/ 	.byte	0x03, 0x5f
        /*00f6*/ 	.short	0x0101


	//----- nvinfo : EIATTR_EXIT_INSTR_OFFSETS
	.align		4
        /*00f8*/ 	.byte	0x04, 0x1c
        /*00fa*/ 	.short	(.L_37 - .L_36)


	//   ....[0]....
.L_36:
        /*00fc*/ 	.word	0x00007070


	//   ....[1]....
        /*0100*/ 	.word	0x00007090


	//----- nvinfo : EIATTR_REQNTID
	.align		4
.L_37:
        /*0104*/ 	.byte	0x04, 0x10
        /*0106*/ 	.short	(.L_39 - .L_38)
.L_38:
        /*0108*/ 	.word	0x00000100
        /*010c*/ 	.word	0x00000001
        /*0110*/ 	.word	0x00000001


	//----- nvinfo : EIATTR_CBANK_PARAM_SIZE
	.align		4
.L_39:
        /*0114*/ 	.byte	0x03, 0x19
        /*0116*/ 	.short	0x0050


	//----- nvinfo : EIATTR_PARAM_CBANK
	.align		4
        /*0118*/ 	.byte	0x04, 0x0a
        /*011a*/ 	.short	(.L_41 - .L_40)
	.align		4
.L_40:
        /*011c*/ 	.word	index@(.nv.constant0.matmul_kernel)
        /*0120*/ 	.short	0x0210
        /*0122*/ 	.short	0x0050


	//----- nvinfo : EIATTR_SW_WAR
	.align		4
.L_41:
        /*0124*/ 	.byte	0x04, 0x36
        /*0126*/ 	.short	(.L_43 - .L_42)
.L_42:
        /*0128*/ 	.word	0x00000008
.L_43:


//--------------------- .nv.callgraph             --------------------------
	.section	.nv.callgraph,"",@"SHT_CUDA_CALLGRAPH"
	.align	4
	.sectionentsize	8
	.align		4
        /*0000*/ 	.word	0x00000000
	.align		4
        /*0004*/ 	.word	0xffffffff
	.align		4
        /*0008*/ 	.word	0x00000000
	.align		4
        /*000c*/ 	.word	0xfffffffe
	.align		4
        /*0010*/ 	.word	0x00000000
	.align		4
        /*0014*/ 	.word	0xfffffffd
	.align		4
        /*0018*/ 	.word	0x00000000
	.align		4
        /*001c*/ 	.word	0xfffffffc


//--------------------- .text.matmul_kernel       --------------------------
	.section	.text.matmul_kernel,"ax",@progbits
	.align	128
        .global         matmul_kernel
        .type           matmul_kernel,@function
        .size           matmul_kernel,(.L_x_4 - matmul_kernel)
        .other          matmul_kernel,@"STO_CUDA_ENTRY STV_DEFAULT"
matmul_kernel:
.text.matmul_kernel:
[----:B------:R-:W0:Y:S08]  /*0000*/  LDC R1, c[0x0][0x28] ;  /* 0x00000a00ff017b82 */ /* 0x000e300000000800 */
[----:B------:R-:W1:Y:S01]  /*0010*/  LDC.64 R40, c[0x0][0x228] ;  /* 0x00008a00ff287b82 */ /* 0x000e620000000a00 */
[----:B------:R-:W2:Y:S01]  /*0020*/  S2R R5, SR_CTAID.X ;  /* 0x0000000000057919 */ /* 0x000ea20000002500 */
[----:B------:R-:W-:Y:S01]  /*0030*/  ULDC.64 UR12, c[0x0][0x208] ;  /* 0x00008200000c7ab9 */ /* 0x000fe20000000a00 */
[----:B------:R-:W-:Y:S01]  /*0040*/  ULDC UR14, c[0x0][0x230] ;  /* 0x00008c00000e7ab9 */ /* 0x000fe20000000800 */
[----:B------:R-:W3:Y:S04]  /*0050*/  S2R R15, SR_TID.X ;  /* 0x00000000000f7919 */ /* 0x000ee80000002100 */
[----:B------:R-:W4:Y:S01]  /*0060*/  S2UR UR6, SR_CgaCtaId ;  /* 0x00000000000679c3 */ /* 0x000f220000008800 */
[----:B-1----:R-:W-:-:S05]  /*0070*/  VIADD R0, R41, 0xff ;  /* 0x000000ff29007836 */ /* 0x002fca0000000000 */
[----:B------:R-:W-:-:S04]  /*0080*/  SHF.R.S32.HI R3, RZ, 0x1f, R0 ;  /* 0x0000001fff037819 */ /* 0x000fc80000011400 */
[----:B------:R-:W-:Y:S02]  /*0090*/  LEA.HI R3, R3, R0, RZ, 0x8 ;  /* 0x0000000003037211 */ /* 0x000fe400078f40ff */
[----:B--2---:R-:W-:Y:S02]  /*00a0*/  IABS R8, R5 ;  /* 0x0000000500087213 */ /* 0x004fe40000000000 */
[----:B------:R-:W-:Y:S02]  /*00b0*/  SHF.R.S32.HI R3, RZ, 0x8, R3 ;  /* 0x00000008ff037819 */ /* 0x000fe40000011403 */
[----:B---3--:R-:W-:Y:S02]  /*00c0*/  SHF.R.U32.HI R14, RZ, 0x6, R15 ;  /* 0x00000006ff0e7819 */ /* 0x008fe4000001160f */
[----:B------:R-:W-:Y:S01]  /*00d0*/  LOP3.LUT R17, R15, 0x3f, RZ, 0xc0, !PT ;  /* 0x0000003f0f117812 */ /* 0x000fe200078ec0ff */
[----:B------:R-:W-:Y:S01]  /*00e0*/  IMAD.SHL.U32 R4, R3, 0x8, RZ ;  /* 0x0000000803047824 */ /* 0x000fe200078e00ff */
[----:B------:R-:W-:-:S02]  /*00f0*/  SGXT.U32 R14, R14, 0x2 ;  /* 0x000000020e0e781a */ /* 0x000fc40000000000 */
[----:B------:R-:W-:Y:S02]  /*0100*/  LEA.HI R16, R15, 0xc, RZ, 0x1a ;  /* 0x0000000c0f107811 */ /* 0x000fe400078fd0ff */
[-C--:B------:R-:W-:Y:S02]  /*0110*/  IABS R7, R4.reuse ;  /* 0x0000000400077213 */ /* 0x080fe40000000000 */
[----:B------:R-:W-:Y:S02]  /*0120*/  IABS R10, R4 ;  /* 0x00000004000a7213 */ /* 0x000fe40000000000 */
[----:B------:R-:W1:Y:S01]  /*0130*/  I2F.RP R0, R7 ;  /* 0x0000000700007306 */ /* 0x000e620000209400 */
[C---:B------:R-:W-:Y:S02]  /*0140*/  LOP3.LUT R18, R14.reuse, 0x4, RZ, 0xfc, !PT ;  /* 0x000000040e127812 */ /* 0x040fe400078efcff */
[C---:B------:R-:W-:Y:S02]  /*0150*/  LOP3.LUT R19, R14.reuse, 0x8, RZ, 0xfc, !PT ;  /* 0x000000080e137812 */ /* 0x040fe400078efcff */
[----:B------:R-:W-:-:S02]  /*0160*/  LOP3.LUT R20, R14, 0x10, RZ, 0xfc, !PT ;  /* 0x000000100e147812 */ /* 0x000fc400078efcff */
[C---:B------:R-:W-:Y:S02]  /*0170*/  LOP3.LUT R21, R14.reuse, 0x14, RZ, 0xfc, !PT ;  /* 0x000000140e157812 */ /* 0x040fe400078efcff */
[----:B------:R-:W-:Y:S01]  /*0180*/  LOP3.LUT R22, R14, 0x18, RZ, 0xfc, !PT ;  /* 0x000000180e167812 */ /* 0x000fe200078efcff */
[----:B-1----:R-:W1:Y:S02]  /*0190*/  MUFU.RCP R0, R0 ;  /* 0x0000000000007308 */ /* 0x002e640000001000 */
[----:B-1----:R-:W-:Y:S02]  /*01a0*/  VIADD R2, R0, 0xffffffe ;  /* 0x0ffffffe00027836 */ /* 0x002fe40000000000 */
[----:B------:R-:W-:-:S04]  /*01b0*/  IMAD.MOV R0, RZ, RZ, -R10 ;  /* 0x000000ffff007224 */ /* 0x000fc800078e0a0a */
[----:B------:R1:W2:Y:S02]  /*01c0*/  F2I.FTZ.U32.TRUNC.NTZ R3, R2 ;  /* 0x0000000200037305 */ /* 0x0002a4000021f000 */
[----:B-1----:R-:W-:Y:S02]  /*01d0*/  IMAD.MOV.U32 R2, RZ, RZ, RZ ;  /* 0x000000ffff027224 */ /* 0x002fe400078e00ff */
[----:B--2---:R-:W-:-:S04]  /*01e0*/  IMAD.MOV R6, RZ, RZ, -R3 ;  /* 0x000000ffff067224 */ /* 0x004fc800078e0a03 */
[----:B------:R-:W-:Y:S02]  /*01f0*/  IMAD R9, R6, R7, RZ ;  /* 0x0000000706097224 */ /* 0x000fe400078e02ff */
[----:B------:R-:W-:Y:S02]  /*0200*/  IMAD.MOV.U32 R6, RZ, RZ, R8 ;  /* 0x000000ffff067224 */ /* 0x000fe400078e0008 */
[----:B------:R-:W-:-:S06]  /*0210*/  IMAD.HI.U32 R3, R3, R9, R2 ;  /* 0x0000000903037227 */ /* 0x000fcc00078e0002 */
[----:B------:R-:W-:-:S04]  /*0220*/  IMAD.HI.U32 R3, R3, R6, RZ ;  /* 0x0000000603037227 */ /* 0x000fc800078e00ff */
[----:B------:R-:W-:-:S05]  /*0230*/  IMAD R0, R3, R0, R6 ;  /* 0x0000000003007224 */ /* 0x000fca00078e0206 */
[----:B------:R-:W-:-:S13]  /*0240*/  ISETP.GT.U32.AND P1, PT, R7, R0, PT ;  /* 0x000000000700720c */ /* 0x000fda0003f24070 */
[----:B------:R-:W-:Y:S02]  /*0250*/  @!P1 IMAD.IADD R0, R0, 0x1, -R7 ;  /* 0x0000000100009824 */ /* 0x000fe400078e0a07 */
[----:B------:R-:W-:Y:S01]  /*0260*/  @!P1 VIADD R3, R3, 0x1 ;  /* 0x0000000103039836 */ /* 0x000fe20000000000 */
[----:B------:R-:W-:Y:S02]  /*0270*/  ISETP.NE.AND P1, PT, R4, RZ, PT ;  /* 0x000000ff0400720c */ /* 0x000fe40003f25270 */
[----:B------:R-:W-:Y:S02]  /*0280*/  ISETP.GE.U32.AND P0, PT, R0, R7, PT ;  /* 0x000000070000720c */ /* 0x000fe40003f06070 */
[----:B------:R-:W-:-:S04]  /*0290*/  LOP3.LUT R0, R5, R4, RZ, 0x3c, !PT ;  /* 0x0000000405007212 */ /* 0x000fc800078e3cff */
[----:B------:R-:W-:Y:S01]  /*02a0*/  ISETP.GE.AND P2, PT, R0, RZ, PT ;  /* 0x000000ff0000720c */ /* 0x000fe20003f46270 */
[----:B------:R-:W-:-:S06]  /*02b0*/  VIADD R0, R40, 0x3f ;  /* 0x0000003f28007836 */ /* 0x000fcc0000000000 */
[----:B------:R-:W-:-:S04]  /*02c0*/  @P0 VIADD R3, R3, 0x1 ;  /* 0x0000000103030836 */ /* 0x000fc80000000000 */
[----:B------:R-:W-:Y:S01]  /*02d0*/  IMAD.MOV.U32 R2, RZ, RZ, R3 ;  /* 0x000000ffff027224 */ /* 0x000fe200078e0003 */
[----:B------:R-:W-:-:S03]  /*02e0*/  SHF.R.S32.HI R3, RZ, 0x1f, R0 ;  /* 0x0000001fff037819 */ /* 0x000fc60000011400 */
[----:B------:R-:W-:Y:S01]  /*02f0*/  @!P2 IMAD.MOV R2, RZ, RZ, -R2 ;  /* 0x000000ffff02a224 */ /* 0x000fe200078e0a02 */
[----:B------:R-:W-:Y:S02]  /*0300*/  @!P1 LOP3.LUT R2, RZ, R4, RZ, 0x33, !PT ;  /* 0x00000004ff029212 */ /* 0x000fe400078e33ff */
[----:B------:R-:W-:-:S03]  /*0310*/  LEA.HI R3, R3, R0, RZ, 0x6 ;  /* 0x0000000003037211 */ /* 0x000fc600078f30ff */
[----:B------:R-:W-:Y:S02]  /*0320*/  IMAD.SHL.U32 R8, R2, 0x8, RZ ;  /* 0x0000000802087824 */ /* 0x000fe400078e00ff */
[----:B------:R-:W-:-:S03]  /*0330*/  IMAD.MOV R2, RZ, RZ, -R2 ;  /* 0x000000ffff027224 */ /* 0x000fc600078e0a02 */
[----:B------:R-:W-:Y:S01]  /*0340*/  LEA.HI.SX32 R3, R3, -R8, 0x1a ;  /* 0x8000000803037211 */ /* 0x000fe200078fd2ff */
[----:B------:R-:W-:-:S03]  /*0350*/  IMAD R11, R4, R2, R5 ;  /* 0x00000002040b7224 */ /* 0x000fc600078e0205 */
[----:B------:R-:W-:Y:S02]  /*0360*/  VIMNMX R10, R3, 0x8, PT ;  /* 0x00000008030a7848 */ /* 0x000fe40003fe0100 */
[----:B------:R-:W-:Y:S02]  /*0370*/  IABS R9, R11 ;  /* 0x0000000b00097213 */ /* 0x000fe40000000000 */
[-C--:B------:R-:W-:Y:S02]  /*0380*/  IABS R7, R10.reuse ;  /* 0x0000000a00077213 */ /* 0x080fe40000000000 */
[----:B------:R-:W-:Y:S02]  /*0390*/  IABS R4, R10 ;  /* 0x0000000a00047213 */ /* 0x000fe40000000000 */
[----:B------:R-:W1:Y:S01]  /*03a0*/  I2F.RP R0, R7 ;  /* 0x0000000700007306 */ /* 0x000e620000209400 */
[C---:B------:R-:W-:Y:S02]  /*03b0*/  R2UR UR4, R10.reuse ;  /* 0x000000000a0472ca */ /* 0x040fe400000e0000 */
[----:B------:R-:W-:-:S11]  /*03c0*/  R2UR UR7, R10 ;  /* 0x000000000a0772ca */ /* 0x000fd600000e0000 */
[----:B------:R-:W-:Y:S01]  /*03d0*/  UISETP.NE.AND UP0, UPT, UR4, URZ, UPT ;  /* 0x0000003f0400728c */ /* 0x000fe2000bf05270 */
[----:B-1----:R-:W1:Y:S02]  /*03e0*/  MUFU.RCP R0, R0 ;  /* 0x0000000000007308 */ /* 0x002e640000001000 */
[----:B-1----:R-:W-:Y:S02]  /*03f0*/  VIADD R3, R0, 0xffffffe ;  /* 0x0ffffffe00037836 */ /* 0x002fe40000000000 */
[----:B------:R-:W-:-:S04]  /*0400*/  IMAD.MOV R0, RZ, RZ, -R4 ;  /* 0x000000ffff007224 */ /* 0x000fc800078e0a04 */
[----:B------:R-:W1:Y:S02]  /*0410*/  F2I.FTZ.U32.TRUNC.NTZ R3, R3 ;  /* 0x0000000300037305 */ /* 0x000e64000021f000 */
[----:B-1----:R-:W-:-:S04]  /*0420*/  IMAD.MOV R6, RZ, RZ, -R3 ;  /* 0x000000ffff067224 */ /* 0x002fc800078e0a03 */
[----:B------:R-:W-:Y:S02]  /*0430*/  IMAD.MOV.U32 R2, RZ, RZ, R6 ;  /* 0x000000ffff027224 */ /* 0x000fe400078e0006 */
[----:B------:R-:W1:Y:S02]  /*0440*/  LDC R6, c[0x0][0x230] ;  /* 0x00008c00ff067b82 */ /* 0x000e640000000800 */
[----:B------:R-:W-:Y:S02]  /*0450*/  IMAD R5, R2, R7, RZ ;  /* 0x0000000702057224 */ /* 0x000fe400078e02ff */
[----:B------:R-:W-:-:S04]  /*0460*/  IMAD.MOV.U32 R2, RZ, RZ, RZ ;  /* 0x000000ffff027224 */ /* 0x000fc800078e00ff */
[----:B------:R-:W-:-:S06]  /*0470*/  IMAD.HI.U32 R2, R3, R5, R2 ;  /* 0x0000000503027227 */ /* 0x000fcc00078e0002 */
[----:B------:R-:W-:-:S04]  /*0480*/  IMAD.HI.U32 R2, R2, R9, RZ ;  /* 0x0000000902027227 */ /* 0x000fc800078e00ff */
[----:B------:R-:W-:-:S05]  /*0490*/  IMAD R0, R2, R0, R9 ;  /* 0x0000000002007224 */ /* 0x000fca00078e0209 */
[----:B------:R-:W-:Y:S01]  /*04a0*/  ISETP.GT.U32.AND P1, PT, R7, R0, PT ;  /* 0x000000000700720c */ /* 0x000fe20003f24070 */
[----:B-1----:R-:W-:-:S12]  /*04b0*/  VIADD R6, R6, 0x1f ;  /* 0x0000001f06067836 */ /* 0x002fd80000000000 */
[----:B------:R-:W-:Y:S02]  /*04c0*/  @!P1 IMAD.IADD R0, R0, 0x1, -R7 ;  /* 0x0000000100009824 */ /* 0x000fe400078e0a07 */
[----:B------:R-:W-:-:S03]  /*04d0*/  @!P1 VIADD R2, R2, 0x1 ;  /* 0x0000000102029836 */ /* 0x000fc60000000000 */
[----:B------:R-:W-:Y:S02]  /*04e0*/  ISETP.GE.U32.AND P0, PT, R0, R7, PT ;  /* 0x000000070000720c */ /* 0x000fe40003f06070 */
[----:B------:R-:W-:-:S04]  /*04f0*/  LOP3.LUT R0, R11, R10, RZ, 0x3c, !PT ;  /* 0x0000000a0b007212 */ /* 0x000fc800078e3cff */
[----:B------:R-:W-:-:S07]  /*0500*/  ISETP.GE.AND P2, PT, R0, RZ, PT ;  /* 0x000000ff0000720c */ /* 0x000fce0003f46270 */
[----:B------:R-:W-:Y:S01]  /*0510*/  @P0 VIADD R2, R2, 0x1 ;  /* 0x0000000102020836 */ /* 0x000fe20000000000 */
[----:B------:R-:W-:-:S05]  /*0520*/  ISETP.GT.AND P0, PT, R6, 0x1f, PT ;  /* 0x0000001f0600780c */ /* 0x000fca0003f04270 */
[----:B------:R-:W-:-:S05]  /*0530*/  @!P2 IMAD.MOV R2, RZ, RZ, -R2 ;  /* 0x000000ffff02a224 */ /* 0x000fca00078e0a02 */
[----:B------:R-:W-:-:S09]  /*0540*/  R2UR UR5, R2 ;  /* 0x00000000020572ca */ /* 0x000fd200000e0000 */
[----:B------:R-:W-:-:S04]  /*0550*/  @!UP0 ULOP3.LUT UR5, URZ, UR7, URZ, 0x33, !UPT ;  /* 0x000000073f058292 */ /* 0x000fc8000f8e333f */
[----:B------:R-:W-:Y:S02]  /*0560*/  UIADD3 UR4, -UR5, URZ, URZ ;  /* 0x0000003f05047290 */ /* 0x000fe4000fffe13f */
[----:B------:R-:W-:-:S04]  /*0570*/  USHF.L.U32 UR5, UR5, 0x8, URZ ;  /* 0x0000000805057899 */ /* 0x000fc8000800063f */
[----:B------:R-:W-:Y:S01]  /*0580*/  IMAD R0, R10, UR4, R11 ;  /* 0x000000040a007c24 */ /* 0x000fe2000f8e020b */
[----:B------:R-:W-:Y:S02]  /*0590*/  UMOV UR4, 0x400 ;  /* 0x0000040000047882 */ /* 0x000fe40000000000 */
[----:B----4-:R-:W-:Y:S01]  /*05a0*/  ULEA UR4, UR6, UR4, 0x18 ;  /* 0x0000000406047291 */ /* 0x010fe2000f8ec03f */
[----:B------:R-:W-:-:S04]  /*05b0*/  IMAD.IADD R0, R8, 0x1, R0 ;  /* 0x0000000108007824 */ /* 0x000fc800078e0200 */
[----:B------:R-:W-:Y:S01]  /*05c0*/  IMAD R17, R0, 0x40, R17 ;  /* 0x0000004000117824 */ /* 0x000fe200078e0211 */
[----:B------:R-:W-:Y:S01]  /*05d0*/  LEA.HI R0, R15, 0x1c, RZ, 0x1a ;  /* 0x0000001c0f007811 */ /* 0x000fe200078fd0ff */
[----:B0-----:R-:W-:Y:S06]  /*05e0*/  @P0 BRA `(.L_x_0) ;  /* 0x0000000000900947 */ /* 0x001fec0003800000 */
[C---:B------:R-:W-:Y:S01]  /*05f0*/  LOP3.LUT R2, R15.reuse, 0x80, RZ, 0xc0, !PT ;  /* 0x000000800f027812 */ /* 0x040fe200078ec0ff */
[----:B------:R-:W-:Y:S01]  /*0600*/  IMAD.SHL.U32 R23, R15, 0x20, RZ ;  /* 0x000000200f177824 */ /* 0x000fe200078e00ff */
[----:B------:R-:W-:Y:S02]  /*0610*/  CS2R R24, SRZ ;  /* 0x0000000000187805 */ /* 0x000fe4000001ff00 */
[----:B------:R-:W-:Y:S02]  /*0620*/  CS2R R26, SRZ ;  /* 0x00000000001a7805 */ /* 0x000fe4000001ff00 */
[----:B------:R-:W-:Y:S02]  /*0630*/  R2UR UR6, R2 ;  /* 0x00000000020672ca */ /* 0x000fe400000e0000 */
[----:B------:R-:W-:Y:S02]  /*0640*/  CS2R R28, SRZ ;  /* 0x00000000001c7805 */ /* 0x000fe4000001ff00 */
[----:B------:R-:W-:-:S02]  /*0650*/  CS2R R30, SRZ ;  /* 0x00000000001e7805 */ /* 0x000fc4000001ff00 */
[----:B------:R-:W-:Y:S02]  /*0660*/  CS2R R32, SRZ ;  /* 0x0000000000207805 */ /* 0x000fe4000001ff00 */
[----:B------:R-:W-:Y:S02]  /*0670*/  CS2R R34, SRZ ;  /* 0x0000000000227805 */ /* 0x000fe4000001ff00 */
[----:B------:R-:W-:Y:S02]  /*0680*/  CS2R R36, SRZ ;  /* 0x0000000000247805 */ /* 0x000fe4000001ff00 */
[----:B------:R-:W-:Y:S02]  /*0690*/  CS2R R38, SRZ ;  /* 0x0000000000267805 */ /* 0x000fe4000001ff00 */
        /* <DEDUP_REMOVED lines=23> */
[----:B------:R-:W-:Y:S01]  /*0810*/  CS2R R86, SRZ ;  /* 0x0000000000567805 */ /* 0x000fe2000001ff00 */
[----:B------:R-:W-:Y:S06]  /*0820*/  BRA `(.L_x_1) ;  /* 0x0000003800c87947 */ /* 0x000fec0003800000 */
.L_x_0:
[----:B------:R-:W-:Y:S01]  /*0830*/  IABS R52, R40 ;  /* 0x0000002800347213 */ /* 0x000fe20000000000 */
[----:B------:R-:W0:Y:S01]  /*0840*/  LDC R153, c[0x0][0x238] ;  /* 0x00008e00ff997b82 */ /* 0x000e220000000800 */
[----:B------:R-:W-:Y:S02]  /*0850*/  IABS R50, R41 ;  /* 0x0000002900327213 */ /* 0x000fe40000000000 */
[----:B------:R-:W-:Y:S01]  /*0860*/  CS2R R54, SRZ ;  /* 0x0000000000367805 */ /* 0x000fe2000001ff00 */
[----:B------:R-:W1:Y:S01]  /*0870*/  I2F.RP R8, R52 ;  /* 0x0000003400087306 */ /* 0x000e620000209400 */
[----:B------:R-:W-:Y:S02]  /*0880*/  SHF.R.U32.HI R3, RZ, 0x5, R15 ;  /* 0x00000005ff037819 */ /* 0x000fe4000001160f */
[----:B------:R-:W-:Y:S02]  /*0890*/  CS2R R56, SRZ ;  /* 0x0000000000387805 */ /* 0x000fe4000001ff00 */
[----:B------:R-:W-:-:S02]  /*08a0*/  IABS R49, R17 ;  /* 0x0000001100317213 */ /* 0x000fc40000000000 */
[----:B------:R-:W-:Y:S02]  /*08b0*/  CS2R R58, SRZ ;  /* 0x00000000003a7805 */ /* 0x000fe4000001ff00 */
[----:B------:R-:W-:Y:S02]  /*08c0*/  R2UR UR15, R3 ;  /* 0x00000000030f72ca */ /* 0x000fe400000e0000 */
[----:B------:R-:W-:Y:S02]  /*08d0*/  CS2R R60, SRZ ;  /* 0x00000000003c7805 */ /* 0x000fe4000001ff00 */
[----:B------:R-:W-:Y:S01]  /*08e0*/  LOP3.LUT R166, R15, 0x1f, RZ, 0xc0, !PT ;  /* 0x0000001f0fa67812 */ /* 0x000fe200078ec0ff */
[----:B------:R-:W2:Y:S01]  /*08f0*/  I2F.RP R7, R50 ;  /* 0x0000003200077306 */ /* 0x000ea20000209400 */
[----:B------:R-:W-:Y:S02]  /*0900*/  CS2R R62, SRZ ;  /* 0x00000000003e7805 */ /* 0x000fe4000001ff00 */
[----:B------:R-:W-:-:S02]  /*0910*/  CS2R R64, SRZ ;  /* 0x0000000000407805 */ /* 0x000fc4000001ff00 */
[----:B------:R-:W-:Y:S02]  /*0920*/  CS2R R66, SRZ ;  /* 0x0000000000427805 */ /* 0x000fe4000001ff00 */
[----:B------:R-:W-:Y:S02]  /*0930*/  CS2R R68, SRZ ;  /* 0x0000000000447805 */ /* 0x000fe4000001ff00 */
[----:B------:R-:W-:Y:S02]  /*0940*/  CS2R R70, SRZ ;  /* 0x0000000000467805 */ /* 0x000fe4000001ff00 */
[----:B------:R-:W-:Y:S02]  /*0950*/  CS2R R72, SRZ ;  /* 0x0000000000487805 */ /* 0x000fe4000001ff00 */
[----:B------:R-:W-:Y:S01]  /*0960*/  CS2R R74, SRZ ;  /* 0x00000000004a7805 */ /* 0x000fe2000001ff00 */
[----:B-1----:R-:W1:Y:S01]  /*0970*/  MUFU.RCP R8, R8 ;  /* 0x0000000800087308 */ /* 0x002e620000001000 */
[----:B------:R-:W-:Y:S01]  /*0980*/  CS2R R76, SRZ ;  /* 0x00000000004c7805 */ /* 0x000fe2000001ff00 */
[----:B------:R-:W-:Y:S01]  /*0990*/  UIADD3 UR7, UR5, UR15, URZ ;  /* 0x0000000f05077290 */ /* 0x000fe2000fffe03f */
[----:B------:R-:W-:Y:S01]  /*09a0*/  CS2R R78, SRZ ;  /* 0x00000000004e7805 */ /* 0x000fe2000001ff00 */
[----:B------:R-:W-:Y:S01]  /*09b0*/  ULOP3.LUT UR42, UR5, 0x7, UR15, 0xf8, !UPT ;  /* 0x00000007052a7892 */ /* 0x000fe2000f8ef80f */
[----:B0-----:R-:W-:Y:S01]  /*09c0*/  IMAD.SHL.U32 R169, R153, 0x20, RZ ;  /* 0x0000002099a97824 */ /* 0x001fe200078e00ff */
[----:B------:R-:W-:Y:S01]  /*09d0*/  UIADD3 UR8, UR7, 0xf8, URZ ;  /* 0x000000f807087890 */ /* 0x000fe2000fffe03f */
[----:B------:R-:W-:Y:S01]  /*09e0*/  IMAD R167, R0, R153, RZ ;  /* 0x0000009900a77224 */ /* 0x000fe200078e02ff */
[----:B--2---:R-:W0:Y:S01]  /*09f0*/  MUFU.RCP R7, R7 ;  /* 0x0000000700077308 */ /* 0x004e220000001000 */
[----:B------:R-:W-:-:S02]  /*0a00*/  ULOP3.LUT UR9, UR42, 0xf0, URZ, 0xfc, !UPT ;  /* 0x000000f02a097892 */ /* 0x000fc4000f8efc3f */
[----:B------:R-:W-:Y:S01]  /*0a10*/  IMAD.U32 R44, RZ, RZ, UR42 ;  /* 0x0000002aff2c7e24 */ /* 0x000fe2000f8e00ff */
[----:B------:R-:W-:Y:S01]  /*0a20*/  ULOP3.LUT UR10, UR42, 0xe8, URZ, 0xfc, !UPT ;  /* 0x000000e82a0a7892 */ /* 0x000fe2000f8efc3f */
[-C--:B------:R-:W-:Y:S01]  /*0a30*/  IMAD R165, R16, R153.reuse, RZ ;  /* 0x0000009910a57224 */ /* 0x080fe200078e02ff */
[----:B------:R-:W-:Y:S01]  /*0a40*/  ULOP3.LUT UR11, UR42, 0xe0, URZ, 0xfc, !UPT ;  /* 0x000000e02a0b7892 */ /* 0x000fe2000f8efc3f */
[-C--:B------:R-:W-:Y:S01]  /*0a50*/  IMAD R163, R14, R153.reuse, RZ ;  /* 0x000000990ea37224 */ /* 0x080fe200078e02ff */
[----:B------:R-:W-:Y:S01]  /*0a60*/  UIADD3 UR16, UR7, 0xd8, URZ ;  /* 0x000000d807107890 */ /* 0x000fe2000fffe03f */
[----:B------:R-:W-:Y:S01]  /*0a70*/  IABS R53, R44 ;  /* 0x0000002c00357213 */ /* 0x000fe20000000000 */
[----:B-1----:R-:W-:Y:S01]  /*0a80*/  VIADD R4, R8, 0xffffffe ;  /* 0x0ffffffe08047836 */ /* 0x002fe20000000000 */
[----:B------:R-:W-:Y:S01]  /*0a90*/  ULOP3.LUT UR17, UR42, 0xd0, URZ, 0xfc, !UPT ;  /* 0x000000d02a117892 */ /* 0x000fe2000f8efc3f */
[----:B------:R-:W-:Y:S01]  /*0aa0*/  IMAD.U32 R8, RZ, RZ, UR8 ;  /* 0x00000008ff087e24 */ /* 0x000fe2000f8e00ff */
[----:B------:R-:W-:Y:S01]  /*0ab0*/  ULOP3.LUT UR18, UR42, 0xc8, URZ, 0xfc, !UPT ;  /* 0x000000c82a127892 */ /* 0x000fe2000f8efc3f */
[----:B------:R1:W2:Y:S01]  /*0ac0*/  F2I.FTZ.U32.TRUNC.NTZ R5, R4 ;  /* 0x0000000400057305 */ /* 0x0002a2000021f000 */
[----:B------:R-:W-:Y:S01]  /*0ad0*/  ULOP3.LUT UR19, UR42, 0xc0, URZ, 0xfc, !UPT ;  /* 0x000000c02a137892 */ /* 0x000fe2000f8efc3f */
[-C--:B------:R-:W-:Y:S01]  /*0ae0*/  IMAD R161, R22, R153.reuse, RZ ;  /* 0x0000009916a17224 */ /* 0x080fe200078e02ff */
[----:B------:R-:W-:Y:S01]  /*0af0*/  IABS R8, R8 ;  /* 0x0000000800087213 */ /* 0x000fe20000000000 */
[----:B0-----:R-:W-:Y:S01]  /*0b00*/  VIADD R2, R7, 0xffffffe ;  /* 0x0ffffffe07027836 */ /* 0x001fe20000000000 */
[----:B------:R-:W-:Y:S01]  /*0b10*/  UIADD3 UR20, UR7, 0xb8, URZ ;  /* 0x000000b807147890 */ /* 0x000fe2000fffe03f */
[-C--:B------:R-:W-:Y:S01]  /*0b20*/  IMAD R159, R21, R153.reuse, RZ ;  /* 0x00000099159f7224 */ /* 0x080fe200078e02ff */
[----:B------:R-:W-:Y:S01]  /*0b30*/  ULOP3.LUT UR21, UR42, 0xb0, URZ, 0xfc, !UPT ;  /* 0x000000b02a157892 */ /* 0x000fe2000f8efc3f */
[----:B------:R0:W3:Y:S01]  /*0b40*/  F2I.FTZ.U32.TRUNC.NTZ R3, R2 ;  /* 0x0000000200037305 */ /* 0x0000e2000021f000 */
[----:B-1----:R-:W-:Y:S01]  /*0b50*/  IMAD.MOV.U32 R4, RZ, RZ, RZ ;  /* 0x000000ffff047224 */ /* 0x002fe200078e00ff */
[----:B------:R-:W-:Y:S01]  /*0b60*/  ULOP3.LUT UR22, UR42, 0xa8, URZ, 0xfc, !UPT ;  /* 0x000000a82a167892 */ /* 0x000fe2000f8efc3f */
[-C--:B------:R-:W-:Y:S01]  /*0b70*/  IMAD R157, R20, R153.reuse, RZ ;  /* 0x00000099149d7224 */ /* 0x080fe200078e02ff */
[----:B------:R-:W-:Y:S01]  /*0b80*/  ULOP3.LUT UR23, UR42, 0xa0, URZ, 0xfc, !UPT ;  /* 0x000000a02a177892 */ /* 0x000fe2000f8efc3f */
[----:B------:R-:W-:Y:S01]  /*0b90*/  IMAD R155, R19, R153, RZ ;  /* 0x00000099139b7224 */ /* 0x000fe200078e02ff */
[----:B------:R-:W-:Y:S01]  /*0ba0*/  UIADD3 UR24, UR7, 0x98, URZ ;  /* 0x0000009807187890 */ /* 0x000fe2000fffe03f */
[----:B--2---:R-:W-:Y:S01]  /*0bb0*/  IMAD.MOV R11, RZ, RZ, -R5 ;  /* 0x000000ffff0b7224 */ /* 0x004fe200078e0a05 */
[----:B------:R-:W-:Y:S01]  /*0bc0*/  ULOP3.LUT UR25, UR42, 0x90, URZ, 0xfc, !UPT ;  /* 0x000000902a197892 */ /* 0x000fe2000f8efc3f */
[----:B0-----:R-:W-:Y:S01]  /*0bd0*/  IMAD.MOV.U32 R2, RZ, RZ, RZ ;  /* 0x000000ffff027224 */ /* 0x001fe200078e00ff */
[----:B------:R-:W-:Y:S01]  /*0be0*/  ULOP3.LUT UR26, UR42, 0x88, URZ, 0xfc, !UPT ;  /* 0x000000882a1a7892 */ /* 0x000fe2000f8efc3f */
[----:B------:R-:W-:Y:S01]  /*0bf0*/  IMAD R7, R11, R52, RZ ;  /* 0x000000340b077224 */ /* 0x000fe200078e02ff */
[----:B------:R-:W-:Y:S01]  /*0c00*/  ULOP3.LUT UR27, UR42, 0x80, URZ, 0xfc, !UPT ;  /* 0x000000802a1b7892 */ /* 0x000fe2000f8efc3f */
[----:B------:R-:W-:Y:S01]  /*0c10*/  CS2R R80, SRZ ;  /* 0x0000000000507805 */ /* 0x000fe2000001ff00 */
[----:B------:R-:W-:Y:S01]  /*0c20*/  UIADD3 UR28, UR7, 0x78, URZ ;  /* 0x00000078071c7890 */ /* 0x000fe2000fffe03f */
[----:B---3--:R-:W-:Y:S01]  /*0c30*/  IMAD.MOV R9, RZ, RZ, -R3 ;  /* 0x000000ffff097224 */ /* 0x008fe200078e0a03 */
[----:B------:R-:W-:Y:S01]  /*0c40*/  ULOP3.LUT UR29, UR42, 0x70, URZ, 0xfc, !UPT ;  /* 0x000000702a1d7892 */ /* 0x000fe2000f8efc3f */
[----:B------:R-:W-:Y:S01]  /*0c50*/  IMAD.HI.U32 R5, R5, R7, R4 ;  /* 0x0000000705057227 */ /* 0x000fe200078e0004 */
[----:B------:R-:W-:Y:S01]  /*0c60*/  ULOP3.LUT UR30, UR42, 0x68, URZ, 0xfc, !UPT ;  /* 0x000000682a1e7892 */ /* 0x000fe2000f8efc3f */
[----:B------:R-:W-:Y:S01]  /*0c70*/  CS2R R82, SRZ ;  /* 0x0000000000527805 */ /* 0x000fe2000001ff00 */
[----:B------:R-:W-:Y:S01]  /*0c80*/  ULOP3.LUT UR31, UR42, 0x60, URZ, 0xfc, !UPT ;  /* 0x000000602a1f7892 */ /* 0x000fe2000f8efc3f */
[----:B------:R-:W-:Y:S01]  /*0c90*/  IMAD R7, R9, R50, RZ ;  /* 0x0000003209077224 */ /* 0x000fe200078e02ff */
[----:B------:R-:W-:Y:S01]  /*0ca0*/  UIADD3 UR32, UR7, 0x58, URZ ;  /* 0x0000005807207890 */ /* 0x000fe2000fffe03f */
[----:B------:R-:W-:Y:S01]  /*0cb0*/  IMAD.U32 R26, RZ, RZ, UR26 ;  /* 0x0000001aff1a7e24 */ /* 0x000fe2000f8e00ff */
[----:B------:R-:W-:Y:S01]  /*0cc0*/  ULOP3.LUT UR33, UR42, 0x50, URZ, 0xfc, !UPT ;  /* 0x000000502a217892 */ /* 0x000fe2000f8efc3f */
[----:B------:R-:W-:Y:S01]  /*0cd0*/  IMAD.HI.U32 R4, R3, R7, R2 ;  /* 0x0000000703047227 */ /* 0x000fe200078e0002 */
[----:B------:R-:W-:Y:S01]  /*0ce0*/  SHF.R.S32.HI R3, RZ, 0x1f, R6 ;  /* 0x0000001fff037819 */ /* 0x000fe20000011406 */
[----:B------:R-:W-:Y:S01]  /*0cf0*/  ULOP3.LUT UR34, UR42, 0x48, URZ, 0xfc, !UPT ;  /* 0x000000482a227892 */ /* 0x000fe2000f8efc3f */
[----:B------:R-:W-:Y:S01]  /*0d00*/  IABS R33, R26 ;  /* 0x0000001a00217213 */ /* 0x000fe20000000000 */
[----:B------:R-:W-:Y:S01]  /*0d10*/  IMAD.MOV.U32 R7, RZ, RZ, R8 ;  /* 0x000000ffff077224 */ /* 0x000fe200078e0008 */
[----:B------:R-:W-:Y:S01]  /*0d20*/  ULOP3.LUT UR35, UR42, 0x40, URZ, 0xfc, !UPT ;  /* 0x000000402a237892 */ /* 0x000fe2000f8efc3f */
[----:B------:R-:W-:Y:S01]  /*0d30*/  IMAD.HI.U32 R2, R5, R49, RZ ;  /* 0x0000003105027227 */ /* 0x000fe200078e00ff */
[----:B------:R-:W-:Y:S01]  /*0d40*/  UIADD3 UR36, UR7, 0x38, URZ ;  /* 0x0000003807247890 */ /* 0x000fe2000fffe03f */
[----:B------:R-:W-:Y:S01]  /*0d50*/  CS2R R84, SRZ ;  /* 0x0000000000547805 */ /* 0x000fe2000001ff00 */
[----:B------:R-:W-:Y:S01]  /*0d60*/  ULOP3.LUT UR37, UR42, 0x30, URZ, 0xfc, !UPT ;  /* 0x000000302a257892 */ /* 0x000fe2000f8efc3f */
[----:B------:R-:W-:Y:S01]  /*0d70*/  IMAD.HI.U32 R5, R4, R7, RZ ;  /* 0x0000000704057227 */ /* 0x000fe200078e00ff */
[----:B------:R-:W-:Y:S01]  /*0d80*/  ULOP3.LUT UR38, UR42, 0x28, URZ, 0xfc, !UPT ;  /* 0x000000282a267892 */ /* 0x000fe2000f8efc3f */
[----:B------:R-:W-:Y:S01]  /*0d90*/  CS2R R86, SRZ ;  /* 0x0000000000567805 */ /* 0x000fe2000001ff00 */
[----:B------:R-:W-:Y:S01]  /*0da0*/  ULOP3.LUT UR39, UR42, 0x20, URZ, 0xfc, !UPT ;  /* 0x000000202a277892 */ /* 0x000fe2000f8efc3f */
[----:B------:R-:W-:Y:S01]  /*0db0*/  IMAD.MOV R8, RZ, RZ, -R2 ;  /* 0x000000ffff087224 */ /* 0x000fe200078e0a02 */
[----:B------:R-:W-:Y:S01]  /*0dc0*/  LEA.HI R2, R3, R6, RZ, 0x5 ;  /* 0x0000000603027211 */ /* 0x000fe200078f28ff */
[----:B------:R-:W-:Y:S01]  /*0dd0*/  IMAD.MOV R5, RZ, RZ, -R5 ;  /* 0x000000ffff057224 */ /* 0x000fe200078e0a05 */
[----:B------:R-:W-:Y:S01]  /*0de0*/  ULOP3.LUT UR40, UR42, 0x10, URZ, 0xfc, !UPT ;  /* 0x000000102a287892 */ /* 0x000fe2000f8efc3f */
[----:B------:R-:W-:Y:S01]  /*0df0*/  IMAD.U32 R3, RZ, RZ, UR9 ;  /* 0x00000009ff037e24 */ /* 0x000fe2000f8e00ff */
[----:B------:R-:W-:Y:S01]  /*0e00*/  UIADD3 UR7, UR7, 0x18, URZ ;  /* 0x0000001807077890 */ /* 0x000fe2000fffe03f */
[----:B------:R-:W-:Y:S01]  /*0e10*/  IMAD.U32 R6, RZ, RZ, UR10 ;  /* 0x0000000aff067e24 */ /* 0x000fe2000f8e00ff */
[----:B------:R-:W-:Y:S01]  /*0e20*/  ULOP3.LUT UR41, UR42, 0x8, URZ, 0xfc, !UPT ;  /* 0x000000082a297892 */ /* 0x000fe2000f8efc3f */
[----:B------:R-:W-:Y:S01]  /*0e30*/  IMAD R5, R50, R5, R7 ;  /* 0x0000000532057224 */ /* 0x000fe200078e0207 */
[----:B------:R-:W-:Y:S01]  /*0e40*/  IABS R7, R3 ;  /* 0x0000000300077213 */ /* 0x000fe20000000000 */
[----:B------:R-:W-:Y:S01]  /*0e50*/  IMAD.U32 R3, RZ, RZ, UR11 ;  /* 0x0000000bff037e24 */ /* 0x000fe2000f8e00ff */
[----:B------:R-:W-:Y:S01]  /*0e60*/  IABS R9, R6 ;  /* 0x0000000600097213 */ /* 0x000fe20000000000 */
[----:B------:R-:W-:Y:S01]  /*0e70*/  IMAD R49, R52, R8, R49 ;  /* 0x0000000834317224 */ /* 0x000fe200078e0231 */
[----:B------:R-:W-:Y:S01]  /*0e80*/  ISETP.GT.U32.AND P1, PT, R50, R5, PT ;  /* 0x000000053200720c */ /* 0x000fe20003f24070 */
[----:B------:R-:W-:Y:S01]  /*0e90*/  IMAD.U32 R6, RZ, RZ, UR16 ;  /* 0x00000010ff067e24 */ /* 0x000fe2000f8e00ff */
[----:B------:R-:W-:Y:S01]  /*0ea0*/  IABS R11, R3 ;  /* 0x00000003000b7213 */ /* 0x000fe20000000000 */
[----:B------:R-:W-:Y:S01]  /*0eb0*/  IMAD.U32 R8, RZ, RZ, UR17 ;  /* 0x00000011ff087e24 */ /* 0x000fe2000f8e00ff */
[----:B------:R-:W-:Y:S01]  /*0ec0*/  ISETP.GT.U32.AND P0, PT, R52, R49, PT ;  /* 0x000000313400720c */ /* 0x000fe20003f04070 */
[----:B------:R-:W-:Y:S01]  /*0ed0*/  IMAD.HI.U32 R3, R4, R7, RZ ;  /* 0x0000000704037227 */ /* 0x000fe200078e00ff */
[----:B------:R-:W-:-:S02]  /*0ee0*/  IABS R13, R6 ;  /* 0x00000006000d7213 */ /* 0x000fc40000000000 */
[----:B------:R-:W-:Y:S01]  /*0ef0*/  IABS R23, R8 ;  /* 0x0000000800177213 */ /* 0x000fe20000000000 */
[----:B------:R-:W-:Y:S01]  /*0f00*/  IMAD.HI.U32 R6, R4, R9, RZ ;  /* 0x0000000904067227 */ /* 0x000fe200078e00ff */
[----:B------:R-:W-:-:S03]  /*0f10*/  SHF.R.S32.HI R160, RZ, 0x5, R2 ;  /* 0x00000005ffa07819 */ /* 0x000fc60000011402 */
[----:B------:R-:W-:Y:S02]  /*0f20*/  IMAD.MOV R8, RZ, RZ, -R3 ;  /* 0x000000ffff087224 */ /* 0x000fe400078e0a03 */
[----:B------:R-:W-:-:S04]  /*0f30*/  IMAD.HI.U32 R3, R4, R11, RZ ;  /* 0x0000000b04037227 */ /* 0x000fc800078e00ff */
[----:B------:R-:W-:Y:S02]  /*0f40*/  IMAD.MOV R10, RZ, RZ, -R6 ;  /* 0x000000ffff0a7224 */ /* 0x000fe400078e0a06 */
[----:B------:R-:W-:Y:S02]  /*0f50*/  IMAD R6, R50, R8, R7 ;  /* 0x0000000832067224 */ /* 0x000fe400078e0207 */
[----:B------:R-:W-:-:S03]  /*0f60*/  IMAD.HI.U32 R8, R4, R13, RZ ;  /* 0x0000000d04087227 */ /* 0x000fc600078e00ff */
[----:B------:R-:W-:Y:S01]  /*0f70*/  ISETP.GT.U32.AND P2, PT, R50, R6, PT ;  /* 0x000000063200720c */ /* 0x000fe20003f44070 */
[----:B------:R-:W-:Y:S02]  /*0f80*/  IMAD.MOV R12, RZ, RZ, -R3 ;  /* 0x000000ffff0c7224 */ /* 0x000fe400078e0a03 */
[----:B------:R-:W-:-:S04]  /*0f90*/  IMAD.HI.U32 R3, R4, R23, RZ ;  /* 0x0000001704037227 */ /* 0x000fc800078e00ff */
[C---:B------:R-:W-:Y:S02]  /*0fa0*/  IMAD R7, R50.reuse, R10, R9 ;  /* 0x0000000a32077224 */ /* 0x040fe400078e0209 */
[----:B------:R-:W-:Y:S02]  /*0fb0*/  IMAD.MOV R9, RZ, RZ, -R8 ;  /* 0x000000ffff097224 */ /* 0x000fe400078e0a08 */
[C---:B------:R-:W-:Y:S01]  /*0fc0*/  IMAD R8, R50.reuse, R12, R11 ;  /* 0x0000000c32087224 */ /* 0x040fe200078e020b */
[C---:B------:R-:W-:Y:S01]  /*0fd0*/  ISETP.GT.U32.AND P3, PT, R50.reuse, R7, PT ;  /* 0x000000073200720c */ /* 0x040fe20003f64070 */
[----:B------:R-:W-:Y:S02]  /*0fe0*/  IMAD.MOV R3, RZ, RZ, -R3 ;  /* 0x000000ffff037224 */ /* 0x000fe400078e0a03 */
[----:B------:R-:W-:Y:S01]  /*0ff0*/  IMAD.U32 R11, RZ, RZ, UR18 ;  /* 0x00000012ff0b7e24 */ /* 0x000fe2000f8e00ff */
[C---:B------:R-:W-:Y:S01]  /*1000*/  ISETP.GT.U32.AND P4, PT, R50.reuse, R8, PT ;  /* 0x000000083200720c */ /* 0x040fe20003f84070 */
[----:B------:R-:W-:-:S02]  /*1010*/  IMAD R10, R50, R3, R23 ;  /* 0x00000003320a7224 */ /* 0x000fc400078e0217 */
[----:B------:R-:W-:Y:S01]  /*1020*/  IMAD.U32 R3, RZ, RZ, UR19 ;  /* 0x00000013ff037e24 */ /* 0x000fe2000f8e00ff */
[----:B------:R-:W-:Y:S01]  /*1030*/  IABS R23, R11 ;  /* 0x0000000b00177213 */ /* 0x000fe20000000000 */
[----:B------:R-:W-:Y:S02]  /*1040*/  IMAD.U32 R11, RZ, RZ, UR20 ;  /* 0x00000014ff0b7e24 */ /* 0x000fe4000f8e00ff */
[----:B------:R-:W-:Y:S01]  /*1050*/  IMAD.U32 R12, RZ, RZ, UR21 ;  /* 0x00000015ff0c7e24 */ /* 0x000fe2000f8e00ff */
[----:B------:R-:W-:Y:S01]  /*1060*/  IABS R25, R3 ;  /* 0x0000000300197213 */ /* 0x000fe20000000000 */
[----:B------:R-:W-:Y:S01]  /*1070*/  IMAD R9, R50, R9, R13 ;  /* 0x0000000932097224 */ /* 0x000fe200078e020d */
[----:B------:R-:W-:Y:S01]  /*1080*/  IABS R27, R11 ;  /* 0x0000000b001b7213 */ /* 0x000fe20000000000 */
[----:B------:R-:W-:Y:S01]  /*1090*/  IMAD.U32 R13, RZ, RZ, UR22 ;  /* 0x00000016ff0d7e24 */ /* 0x000fe2000f8e00ff */
[----:B------:R-:W-:Y:S01]  /*10a0*/  IABS R29, R12 ;  /* 0x0000000c001d7213 */ /* 0x000fe20000000000 */
[----:B------:R-:W-:Y:S01]  /*10b0*/  IMAD.HI.U32 R3, R4, R23, RZ ;  /* 0x0000001704037227 */ /* 0x000fe200078e00ff */
[----:B------:R-:W-:-:S02]  /*10c0*/  ISETP.GT.U32.AND P5, PT, R50, R9, PT ;  /* 0x000000093200720c */ /* 0x000fc40003fa4070 */
[----:B------:R-:W-:Y:S01]  /*10d0*/  IABS R31, R13 ;  /* 0x0000000d001f7213 */ /* 0x000fe20000000000 */
[----:B------:R-:W-:-:S04]  /*10e0*/  IMAD.HI.U32 R11, R4, R25, RZ ;  /* 0x00000019040b7227 */ /* 0x000fc800078e00ff */
[----:B------:R-:W-:Y:S02]  /*10f0*/  IMAD.MOV R12, RZ, RZ, -R3 ;  /* 0x000000ffff0c7224 */ /* 0x000fe400078e0a03 */
[----:B------:R-:W-:-:S04]  /*1100*/  IMAD.HI.U32 R3, R4, R27, RZ ;  /* 0x0000001b04037227 */ /* 0x000fc800078e00ff */
[----:B------:R-:W-:Y:S02]  /*1110*/  IMAD.MOV R24, RZ, RZ, -R11 ;  /* 0x000000ffff187224 */ /* 0x000fe400078e0a0b */
[----:B------:R-:W-:Y:S02]  /*1120*/  IMAD R11, R50, R12, R23 ;  /* 0x0000000c320b7224 */ /* 0x000fe400078e0217 */
[----:B------:R-:W-:Y:S02]  /*1130*/  IMAD.MOV R23, RZ, RZ, -R3 ;  /* 0x000000ffff177224 */ /* 0x000fe400078e0a03 */
[----:B------:R-:W-:-:S04]  /*1140*/  IMAD.HI.U32 R3, R4, R31, RZ ;  /* 0x0000001f04037227 */ /* 0x000fc800078e00ff */
[----:B------:R-:W-:-:S04]  /*1150*/  IMAD.HI.U32 R13, R4, R29, RZ ;  /* 0x0000001d040d7227 */ /* 0x000fc800078e00ff */
[C---:B------:R-:W-:Y:S02]  /*1160*/  IMAD R12, R50.reuse, R24, R25 ;  /* 0x00000018320c7224 */ /* 0x040fe400078e0219 */
[----:B------:R-:W-:Y:S02]  /*1170*/  IMAD.MOV R3, RZ, RZ, -R3 ;  /* 0x000000ffff037224 */ /* 0x000fe400078e0a03 */
[----:B------:R-:W-:Y:S02]  /*1180*/  IMAD.MOV R24, RZ, RZ, -R13 ;  /* 0x000000ffff187224 */ /* 0x000fe400078e0a0d */
[C---:B------:R-:W-:Y:S02]  /*1190*/  IMAD R13, R50.reuse, R23, R27 ;  /* 0x00000017320d7224 */ /* 0x040fe400078e021b */
[----:B------:R-:W-:Y:S02]  /*11a0*/  IMAD.U32 R23, RZ, RZ, UR23 ;  /* 0x00000017ff177e24 */ /* 0x000fe4000f8e00ff */
[----:B------:R-:W-:-:S02]  /*11b0*/  IMAD R25, R50, R3, R31 ;  /* 0x0000000332197224 */ /* 0x000fc400078e021f */
[----:B------:R-:W-:Y:S01]  /*11c0*/  IMAD.U32 R3, RZ, RZ, UR24 ;  /* 0x00000018ff037e24 */ /* 0x000fe2000f8e00ff */
[----:B------:R-:W-:Y:S01]  /*11d0*/  IABS R27, R23 ;  /* 0x00000017001b7213 */ /* 0x000fe20000000000 */
[----:B------:R-:W-:Y:S02]  /*11e0*/  IMAD R24, R50, R24, R29 ;  /* 0x0000001832187224 */ /* 0x000fe400078e021d */
[----:B------:R-:W-:Y:S01]  /*11f0*/  IMAD.U32 R23, RZ, RZ, UR25 ;  /* 0x00000019ff177e24 */ /* 0x000fe2000f8e00ff */
[----:B------:R-:W-:Y:S01]  /*1200*/  IABS R29, R3 ;  /* 0x00000003001d7213 */ /* 0x000fe20000000000 */
[----:B------:R-:W-:Y:S02]  /*1210*/  IMAD.U32 R28, RZ, RZ, UR27 ;  /* 0x0000001bff1c7e24 */ /* 0x000fe4000f8e00ff */
[C---:B------:R-:W-:Y:S01]  /*1220*/  IMAD.HI.U32 R3, R4.reuse, R27, RZ ;  /* 0x0000001b04037227 */ /* 0x040fe200078e00ff */
[----:B------:R-:W-:Y:S02]  /*1230*/  IABS R31, R23 ;  /* 0x00000017001f7213 */ /* 0x000fe40000000000 */
[----:B------:R-:W-:Y:S01]  /*1240*/  IABS R35, R28 ;  /* 0x0000001c00237213 */ /* 0x000fe20000000000 */
[----:B------:R-:W-:-:S04]  /*1250*/  IMAD.HI.U32 R23, R4, R29, RZ ;  /* 0x0000001d04177227 */ /* 0x000fc800078e00ff */
[----:B------:R-:W-:Y:S02]  /*1260*/  IMAD.MOV R26, RZ, RZ, -R3 ;  /* 0x000000ffff1a7224 */ /* 0x000fe400078e0a03 */
[----:B------:R-:W-:-:S04]  /*1270*/  IMAD.HI.U32 R3, R4, R31, RZ ;  /* 0x0000001f04037227 */ /* 0x000fc800078e00ff */
[----:B------:R-:W-:Y:S02]  /*1280*/  IMAD.MOV R28, RZ, RZ, -R23 ;  /* 0x000000ffff1c7224 */ /* 0x000fe400078e0a17 */
[----:B------:R-:W-:-:S04]  /*1290*/  IMAD.HI.U32 R23, R4, R33, RZ ;  /* 0x0000002104177227 */ /* 0x000fc800078e00ff */
[----:B------:R-:W-:Y:S02]  /*12a0*/  IMAD.MOV R30, RZ, RZ, -R3 ;  /* 0x000000ffff1e7224 */ /* 0x000fe400078e0a03 */
[----:B------:R-:W-:-:S04]  /*12b0*/  IMAD.HI.U32 R3, R4, R35, RZ ;  /* 0x0000002304037227 */ /* 0x000fc800078e00ff */
[----:B------:R-:W-:Y:S02]  /*12c0*/  IMAD.MOV R23, RZ, RZ, -R23 ;  /* 0x000000ffff177224 */ /* 0x000fe400078e0a17 */
[C---:B------:R-:W-:Y:S02]  /*12d0*/  IMAD R26, R50.reuse, R26, R27 ;  /* 0x0000001a321a7224 */ /* 0x040fe400078e021b */
[C---:B------:R-:W-:Y:S02]  /*12e0*/  IMAD R27, R50.reuse, R28, R29 ;  /* 0x0000001c321b7224 */ /* 0x040fe400078e021d */
[----:B------:R-:W-:Y:S02]  /*12f0*/  IMAD.MOV R3, RZ, RZ, -R3 ;  /* 0x000000ffff037224 */ /* 0x000fe400078e0a03 */
[----:B------:R-:W-:Y:S02]  /*1300*/  IMAD R29, R50, R23, R33 ;  /* 0x00000017321d7224 */ /* 0x000fe400078e0221 */
[----:B------:R-:W-:-:S02]  /*1310*/  IMAD.U32 R23, RZ, RZ, UR28 ;  /* 0x0000001cff177e24 */ /* 0x000fc4000f8e00ff */
[C---:B------:R-:W-:Y:S02]  /*1320*/  IMAD R28, R50.reuse, R30, R31 ;  /* 0x0000001e321c7224 */ /* 0x040fe400078e021f */
[----:B------:R-:W-:Y:S01]  /*1330*/  IMAD R30, R50, R3, R35 ;  /* 0x00000003321e7224 */ /* 0x000fe200078e0223 */
[----:B------:R-:W-:Y:S01]  /*1340*/  IABS R31, R23 ;  /* 0x00000017001f7213 */ /* 0x000fe20000000000 */
[----:B------:R-:W-:Y:S02]  /*1350*/  IMAD.U32 R3, RZ, RZ, UR29 ;  /* 0x0000001dff037e24 */ /* 0x000fe4000f8e00ff */
[----:B------:R-:W-:Y:S02]  /*1360*/  IMAD.U32 R23, RZ, RZ, UR30 ;  /* 0x0000001eff177e24 */ /* 0x000fe4000f8e00ff */
[----:B------:R-:W-:Y:S01]  /*1370*/  IMAD.U32 R32, RZ, RZ, UR31 ;  /* 0x0000001fff207e24 */ /* 0x000fe2000f8e00ff */
[----:B------:R-:W-:Y:S01]  /*1380*/  IABS R35, R3 ;  /* 0x0000000300237213 */ /* 0x000fe20000000000 */
[----:B------:R-:W-:Y:S01]  /*1390*/  IMAD.U32 R33, RZ, RZ, UR32 ;  /* 0x00000020ff217e24 */ /* 0x000fe2000f8e00ff */
[----:B------:R-:W-:Y:S01]  /*13a0*/  IABS R37, R23 ;  /* 0x0000001700257213 */ /* 0x000fe20000000000 */
[----:B------:R-:W-:Y:S01]  /*13b0*/  IMAD.HI.U32 R3, R4, R31, RZ ;  /* 0x0000001f04037227 */ /* 0x000fe200078e00ff */
[----:B------:R-:W-:-:S02]  /*13c0*/  IABS R39, R32 ;  /* 0x0000002000277213 */ /* 0x000fc40000000000 */
[----:B------:R-:W-:Y:S01]  /*13d0*/  IABS R43, R33 ;  /* 0x00000021002b7213 */ /* 0x000fe20000000000 */
[----:B------:R-:W-:-:S04]  /*13e0*/  IMAD.HI.U32 R23, R4, R35, RZ ;  /* 0x0000002304177227 */ /* 0x000fc800078e00ff */
[----:B------:R-:W-:Y:S02]  /*13f0*/  IMAD.MOV R32, RZ, RZ, -R3 ;  /* 0x000000ffff207224 */ /* 0x000fe400078e0a03 */
[----:B------:R-:W-:-:S04]  /*1400*/  IMAD.HI.U32 R3, R4, R37, RZ ;  /* 0x0000002504037227 */ /* 0x000fc800078e00ff */
[----:B------:R-:W-:Y:S02]  /*1410*/  IMAD.MOV R34, RZ, RZ, -R23 ;  /* 0x000000ffff227224 */ /* 0x000fe400078e0a17 */
[----:B------:R-:W-:-:S04]  /*1420*/  IMAD.HI.U32 R23, R4, R39, RZ ;  /* 0x0000002704177227 */ /* 0x000fc800078e00ff */
[----:B------:R-:W-:-:S04]  /*1430*/  IMAD.HI.U32 R33, R4, R43, RZ ;  /* 0x0000002b04217227 */ /* 0x000fc800078e00ff */
[----:B------:R-:W-:Y:S02]  /*1440*/  IMAD.MOV R3, RZ, RZ, -R3 ;  /* 0x000000ffff037224 */ /* 0x000fe400078e0a03 */
[C---:B------:R-:W-:Y:S02]  /*1450*/  IMAD R31, R50.reuse, R32, R31 ;  /* 0x00000020321f7224 */ /* 0x040fe400078e021f */
[C---:B------:R-:W-:Y:S02]  /*1460*/  IMAD R32, R50.reuse, R34, R35 ;  /* 0x0000002232207224 */ /* 0x040fe400078e0223 */
[----:B------:R-:W-:Y:S02]  /*1470*/  IMAD.MOV R23, RZ, RZ, -R23 ;  /* 0x000000ffff177224 */ /* 0x000fe400078e0a17 */
[----:B------:R-:W-:Y:S02]  /*1480*/  IMAD.MOV R35, RZ, RZ, -R33 ;  /* 0x000000ffff237224 */ /* 0x000fe400078e0a21 */
[----:B------:R-:W-:-:S02]  /*1490*/  IMAD R33, R50, R3, R37 ;  /* 0x0000000332217224 */ /* 0x000fc400078e0225 */
[----:B------:R-:W-:Y:S02]  /*14a0*/  IMAD.U32 R3, RZ, RZ, UR33 ;  /* 0x00000021ff037e24 */ /* 0x000fe4000f8e00ff */
[C---:B------:R-:W-:Y:S02]  /*14b0*/  IMAD R34, R50.reuse, R23, R39 ;  /* 0x0000001732227224 */ /* 0x040fe400078e0227 */
        /* <DEDUP_REMOVED lines=9> */
[----:B------:R-:W-:-:S03]  /*1550*/  IMAD.HI.U32 R3, R4, R37, RZ ;  /* 0x0000002504037227 */ /* 0x000fc600078e00ff */
[----:B------:R-:W-:Y:S01]  /*1560*/  IABS R47, R42 ;  /* 0x0000002a002f7213 */ /* 0x000fe20000000000 */
[----:B------:R-:W-:-:S04]  /*1570*/  IMAD.HI.U32 R23, R4, R39, RZ ;  /* 0x0000002704177227 */ /* 0x000fc800078e00ff */
[----:B------:R-:W-:-:S04]  /*1580*/  IMAD.HI.U32 R36, R4, R43, RZ ;  /* 0x0000002b04247227 */ /* 0x000fc800078e00ff */
[----:B------:R-:W-:Y:S02]  /*1590*/  IMAD.MOV R38, RZ, RZ, -R3 ;  /* 0x000000ffff267224 */ /* 0x000fe400078e0a03 */
[----:B------:R-:W-:Y:S02]  /*15a0*/  IMAD.MOV R23, RZ, RZ, -R23 ;  /* 0x000000ffff177224 */ /* 0x000fe400078e0a17 */
[----:B------:R-:W-:Y:S02]  /*15b0*/  IMAD.MOV R42, RZ, RZ, -R36 ;  /* 0x000000ffff2a7224 */ /* 0x000fe400078e0a24 */
[C---:B------:R-:W-:Y:S02]  /*15c0*/  IMAD R36, R50.reuse, R38, R37 ;  /* 0x0000002632247224 */ /* 0x040fe400078e0225 */
[----:B------:R-:W-:Y:S02]  /*15d0*/  IMAD R37, R50, R23, R39 ;  /* 0x0000001732257224 */ /* 0x000fe400078e0227 */
[----:B------:R-:W-:-:S02]  /*15e0*/  IMAD.U32 R23, RZ, RZ, UR38 ;  /* 0x00000026ff177e24 */ /* 0x000fc4000f8e00ff */
[----:B------:R-:W-:-:S04]  /*15f0*/  IMAD.HI.U32 R3, R4, R45, RZ ;  /* 0x0000002d04037227 */ /* 0x000fc800078e00ff */
[C---:B------:R-:W-:Y:S01]  /*1600*/  IMAD R38, R50.reuse, R42, R43 ;  /* 0x0000002a32267224 */ /* 0x040fe200078e022b */
[----:B------:R-:W-:Y:S01]  /*1610*/  IABS R43, R23 ;  /* 0x00000017002b7213 */ /* 0x000fe20000000000 */
[----:B------:R-:W-:Y:S02]  /*1620*/  IMAD.MOV R39, RZ, RZ, -R3 ;  /* 0x000000ffff277224 */ /* 0x000fe400078e0a03 */
[----:B------:R-:W-:Y:S02]  /*1630*/  IMAD.U32 R23, RZ, RZ, UR39 ;  /* 0x00000027ff177e24 */ /* 0x000fe4000f8e00ff */
[----:B------:R-:W-:Y:S02]  /*1640*/  IMAD R39, R50, R39, R45 ;  /* 0x0000002732277224 */ /* 0x000fe400078e022d */
[----:B------:R-:W-:Y:S01]  /*1650*/  @!P0 IMAD.IADD R49, R49, 0x1, -R52 ;  /* 0x0000000131318824 */ /* 0x000fe200078e0a34 */
[----:B------:R-:W-:Y:S01]  /*1660*/  IABS R45, R23 ;  /* 0x00000017002d7213 */ /* 0x000fe20000000000 */
[----:B------:R-:W-:-:S02]  /*1670*/  IMAD.U32 R23, RZ, RZ, UR40 ;  /* 0x00000028ff177e24 */ /* 0x000fc4000f8e00ff */
[--C-:B------:R-:W-:Y:S01]  /*1680*/  @!P1 IMAD.IADD R5, R5, 0x1, -R50.reuse ;  /* 0x0000000105059824 */ /* 0x100fe200078e0a32 */
[----:B------:R-:W-:Y:S01]  /*1690*/  ISETP.GT.U32.AND P1, PT, R50, R12, PT ;  /* 0x0000000c3200720c */ /* 0x000fe20003f24070 */
[--C-:B------:R-:W-:Y:S01]  /*16a0*/  @!P2 IMAD.IADD R6, R6, 0x1, -R50.reuse ;  /* 0x000000010606a824 */ /* 0x100fe200078e0a32 */
[----:B------:R-:W-:Y:S01]  /*16b0*/  IABS R51, R23 ;  /* 0x0000001700337213 */ /* 0x000fe20000000000 */
[----:B------:R-:W-:Y:S01]  /*16c0*/  IMAD.HI.U32 R23, R4, R53, RZ ;  /* 0x0000003504177227 */ /* 0x000fe200078e00ff */
[----:B------:R-:W-:Y:S02]  /*16d0*/  ISETP.GT.U32.AND P0, PT, R52, R49, PT ;  /* 0x000000313400720c */ /* 0x000fe40003f04070 */
[----:B------:R-:W-:Y:S01]  /*16e0*/  ISETP.GT.U32.AND P2, PT, R50, R13, PT ;  /* 0x0000000d3200720c */ /* 0x000fe20003f44070 */
[----:B------:R-:W-:Y:S02]  /*16f0*/  IMAD.MOV R48, RZ, RZ, -R23 ;  /* 0x000000ffff307224 */ /* 0x000fe400078e0a17 */
[----:B------:R-:W-:Y:S01]  /*1700*/  @!P4 IMAD.IADD R8, R8, 0x1, -R50 ;  /* 0x000000010808c824 */ /* 0x000fe200078e0a32 */
[C---:B------:R-:W-:Y:S01]  /*1710*/  ISETP.GT.U32.AND P4, PT, R50.reuse, R5, PT ;  /* 0x000000053200720c */ /* 0x040fe20003f84070 */
[----:B------:R-:W-:-:S02]  /*1720*/  IMAD R48, R50, R48, R53 ;  /* 0x0000003032307224 */ /* 0x000fc400078e0235 */
[--C-:B------:R-:W-:Y:S01]  /*1730*/  @!P1 IMAD.IADD R12, R12, 0x1, -R50.reuse ;  /* 0x000000010c0c9824 */ /* 0x100fe200078e0a32 */
[C---:B------:R-:W-:Y:S01]  /*1740*/  ISETP.GT.U32.AND P1, PT, R50.reuse, R8, PT ;  /* 0x000000083200720c */ /* 0x040fe20003f24070 */
[----:B------:R-:W-:Y:S01]  /*1750*/  @!P3 IMAD.IADD R7, R7, 0x1, -R50 ;  /* 0x000000010707b824 */ /* 0x000fe200078e0a32 */
[C---:B------:R-:W-:Y:S01]  /*1760*/  ISETP.GT.U32.AND P6, PT, R50.reuse, R48, PT ;  /* 0x000000303200720c */ /* 0x040fe20003fc4070 */
[----:B------:R-:W-:Y:S01]  /*1770*/  @!P0 IMAD.IADD R49, R49, 0x1, -R52 ;  /* 0x0000000131318824 */ /* 0x000fe200078e0a34 */
[C---:B------:R-:W-:Y:S01]  /*1780*/  ISETP.GT.U32.AND P0, PT, R50.reuse, R10, PT ;  /* 0x0000000a3200720c */ /* 0x040fe20003f04070 */
[--C-:B------:R-:W-:Y:S01]  /*1790*/  @!P5 IMAD.IADD R9, R9, 0x1, -R50.reuse ;  /* 0x000000010909d824 */ /* 0x100fe200078e0a32 */
[C---:B------:R-:W-:Y:S01]  /*17a0*/  ISETP.GT.U32.AND P5, PT, R50.reuse, R6, PT ;  /* 0x000000063200720c */ /* 0x040fe20003fa4070 */
[--C-:B------:R-:W-:Y:S01]  /*17b0*/  @!P2 IMAD.IADD R13, R13, 0x1, -R50.reuse ;  /* 0x000000010d0da824 */ /* 0x100fe200078e0a32 */
[----:B------:R-:W-:Y:S01]  /*17c0*/  CS2R R52, SRZ ;  /* 0x0000000000347805 */ /* 0x000fe2000001ff00 */
[----:B------:R-:W-:Y:S01]  /*17d0*/  @!P4 IMAD.IADD R5, R5, 0x1, -R50 ;  /* 0x000000010505c824 */ /* 0x000fe200078e0a32 */
[----:B------:R-:W-:Y:S01]  /*17e0*/  ISETP.GT.U32.AND P2, PT, R50, R9, PT ;  /* 0x000000093200720c */ /* 0x000fe20003f44070 */
[----:B------:R-:W-:-:S04]  /*17f0*/  IMAD.HI.U32 R3, R4, R47, RZ ;  /* 0x0000002f04037227 */ /* 0x000fc800078e00ff */
[--C-:B------:R-:W-:Y:S01]  /*1800*/  @!P6 IMAD.IADD R48, R48, 0x1, -R50.reuse ;  /* 0x000000013030e824 */ /* 0x100fe200078e0a32 */
[----:B------:R-:W-:Y:S01]  /*1810*/  ISETP.GT.U32.AND P6, PT, R50, R11, PT ;  /* 0x0000000b3200720c */ /* 0x000fe20003fc4070 */
[--C-:B------:R-:W-:Y:S01]  /*1820*/  @!P1 IMAD.IADD R8, R8, 0x1, -R50.reuse ;  /* 0x0000000108089824 */ /* 0x100fe200078e0a32 */
[----:B------:R-:W-:Y:S01]  /*1830*/  ISETP.GT.U32.AND P1, PT, R50, R25, PT ;  /* 0x000000193200720c */ /* 0x000fe20003f24070 */
[--C-:B------:R-:W-:Y:S01]  /*1840*/  @!P0 IMAD.IADD R10, R10, 0x1, -R50.reuse ;  /* 0x000000010a0a8824 */ /* 0x100fe200078e0a32 */
[----:B------:R-:W-:Y:S01]  /*1850*/  ISETP.GT.U32.AND P3, PT, R50, R48, PT ;  /* 0x000000303200720c */ /* 0x000fe20003f64070 */
[--C-:B------:R-:W-:Y:S01]  /*1860*/  @!P5 IMAD.IADD R6, R6, 0x1, -R50.reuse ;  /* 0x000000010606d824 */ /* 0x100fe200078e0a32 */
[C---:B------:R-:W-:Y:S01]  /*1870*/  ISETP.GT.U32.AND P5, PT, R50.reuse, R12, PT ;  /* 0x0000000c3200720c */ /* 0x040fe20003fa4070 */
[----:B------:R-:W-:Y:S01]  /*1880*/  @!P2 IMAD.IADD R9, R9, 0x1, -R50 ;  /* 0x000000010909a824 */ /* 0x000fe200078e0a32 */
[C---:B------:R-:W-:Y:S01]  /*1890*/  ISETP.GT.U32.AND P2, PT, R50.reuse, R26, PT ;  /* 0x0000001a3200720c */ /* 0x040fe20003f44070 */
[----:B------:R-:W-:Y:S01]  /*18a0*/  IMAD.MOV R3, RZ, RZ, -R3 ;  /* 0x000000ffff037224 */ /* 0x000fe200078e0a03 */
[----:B------:R-:W-:Y:S01]  /*18b0*/  ISETP.GT.U32.AND P0, PT, R50, R7, PT ;  /* 0x000000073200720c */ /* 0x000fe20003f04070 */
[----:B------:R-:W-:-:S02]  /*18c0*/  IMAD.U32 R46, RZ, RZ, UR7 ;  /* 0x00000007ff2e7e24 */ /* 0x000fc4000f8e00ff */
[--C-:B------:R-:W-:Y:S01]  /*18d0*/  @!P6 IMAD.IADD R11, R11, 0x1, -R50.reuse ;  /* 0x000000010b0be824 */ /* 0x100fe200078e0a32 */
[C---:B------:R-:W-:Y:S01]  /*18e0*/  ISETP.GT.U32.AND P6, PT, R50.reuse, R13, PT ;  /* 0x0000000d3200720c */ /* 0x040fe20003fc4070 */
[--C-:B------:R-:W-:Y:S01]  /*18f0*/  @!P1 IMAD.IADD R25, R25, 0x1, -R50.reuse ;  /* 0x0000000119199824 */ /* 0x100fe200078e0a32 */
[----:B------:R-:W-:Y:S01]  /*1900*/  ISETP.GT.U32.AND P1, PT, R50, R32, PT ;  /* 0x000000203200720c */ /* 0x000fe20003f24070 */
[--C-:B------:R-:W-:Y:S01]  /*1910*/  @!P3 IMAD.IADD R48, R48, 0x1, -R50.reuse ;  /* 0x000000013030b824 */ /* 0x100fe200078e0a32 */
[----:B------:R-:W-:Y:S01]  /*1920*/  ISETP.GT.U32.AND P4, PT, R50, R11, PT ;  /* 0x0000000b3200720c */ /* 0x000fe20003f84070 */
[--C-:B------:R-:W-:Y:S01]  /*1930*/  @!P5 IMAD.IADD R12, R12, 0x1, -R50.reuse ;  /* 0x000000010c0cd824 */ /* 0x100fe200078e0a32 */
[----:B------:R-:W-:Y:S01]  /*1940*/  ISETP.GT.U32.AND P3, PT, R50, R10, PT ;  /* 0x0000000a3200720c */ /* 0x000fe20003f64070 */
[----:B------:R-:W-:Y:S01]  /*1950*/  @!P2 IMAD.IADD R26, R26, 0x1, -R50 ;  /* 0x000000011a1aa824 */ /* 0x000fe200078e0a32 */
[C---:B------:R-:W-:Y:S01]  /*1960*/  ISETP.GT.U32.AND P5, PT, R50.reuse, R29, PT ;  /* 0x0000001d3200720c */ /* 0x040fe20003fa4070 */
[C---:B------:R-:W-:Y:S01]  /*1970*/  IMAD R42, R50.reuse, R3, R47 ;  /* 0x00000003322a7224 */ /* 0x040fe200078e022f */
[----:B------:R-:W-:Y:S01]  /*1980*/  ISETP.GT.U32.AND P2, PT, R50, R33, PT ;  /* 0x000000213200720c */ /* 0x000fe20003f44070 */
[----:B------:R-:W-:Y:S01]  /*1990*/  IMAD.HI.U32 R3, R4, R43, RZ ;  /* 0x0000002b04037227 */ /* 0x000fe200078e00ff */
[----:B------:R-:W-:-:S03]  /*19a0*/  IABS R47, R46 ;  /* 0x0000002e002f7213 */ /* 0x000fc60000000000 */
[--C-:B------:R-:W-:Y:S01]  /*19b0*/  @!P1 IMAD.IADD R32, R32, 0x1, -R50.reuse ;  /* 0x0000000120209824 */ /* 0x100fe200078e0a32 */
[C---:B------:R-:W-:Y:S01]  /*19c0*/  ISETP.GT.U32.AND P1, PT, R50.reuse, R26, PT ;  /* 0x0000001a3200720c */ /* 0x040fe20003f24070 */
[--C-:B------:R-:W-:Y:S01]  /*19d0*/  @!P4 IMAD.IADD R11, R11, 0x1, -R50.reuse ;  /* 0x000000010b0bc824 */ /* 0x100fe200078e0a32 */
[----:B------:R-:W-:Y:S01]  /*19e0*/  ISETP.GT.U32.AND P4, PT, R50, R28, PT ;  /* 0x0000001c3200720c */ /* 0x000fe20003f84070 */
[--C-:B------:R-:W-:Y:S01]  /*19f0*/  @!P3 IMAD.IADD R10, R10, 0x1, -R50.reuse ;  /* 0x000000010a0ab824 */ /* 0x100fe200078e0a32 */
[C---:B------:R-:W-:Y:S01]  /*1a00*/  ISETP.GT.U32.AND P3, PT, R50.reuse, R27, PT ;  /* 0x0000001b3200720c */ /* 0x040fe20003f64070 */
[--C-:B------:R-:W-:Y:S01]  /*1a10*/  @!P5 IMAD.IADD R29, R29, 0x1, -R50.reuse ;  /* 0x000000011d1dd824 */ /* 0x100fe200078e0a32 */
[----:B------:R-:W-:Y:S01]  /*1a20*/  ISETP.GT.U32.AND P5, PT, R50, R36, PT ;  /* 0x000000243200720c */ /* 0x000fe20003fa4070 */
[----:B------:R-:W-:Y:S02]  /*1a30*/  @!P2 IMAD.IADD R33, R33, 0x1, -R50 ;  /* 0x000000012121a824 */ /* 0x000fe400078e0a32 */
[----:B------:R-:W-:-:S02]  /*1a40*/  IMAD.MOV R44, RZ, RZ, -R3 ;  /* 0x000000ffff2c7224 */ /* 0x000fc400078e0a03 */
[--C-:B------:R-:W-:Y:S01]  /*1a50*/  @!P0 IMAD.IADD R7, R7, 0x1, -R50.reuse ;  /* 0x0000000107078824 */ /* 0x100fe200078e0a32 */
[----:B------:R-:W-:Y:S01]  /*1a60*/  ISETP.GT.U32.AND P0, PT, R50, R24, PT ;  /* 0x000000183200720c */ /* 0x000fe20003f04070 */
[--C-:B------:R-:W-:Y:S01]  /*1a70*/  @!P1 IMAD.IADD R26, R26, 0x1, -R50.reuse ;  /* 0x000000011a1a9824 */ /* 0x100fe200078e0a32 */
[----:B------:R-:W-:Y:S01]  /*1a80*/  ISETP.GT.U32.AND P1, PT, R50, R32, PT ;  /* 0x000000203200720c */ /* 0x000fe20003f24070 */
[--C-:B------:R-:W-:Y:S01]  /*1a90*/  @!P4 IMAD.IADD R28, R28, 0x1, -R50.reuse ;  /* 0x000000011c1cc824 */ /* 0x100fe200078e0a32 */
[C---:B------:R-:W-:Y:S01]  /*1aa0*/  ISETP.GT.U32.AND P4, PT, R50.reuse, R35, PT ;  /* 0x000000233200720c */ /* 0x040fe20003f84070 */
[----:B------:R-:W-:Y:S01]  /*1ab0*/  @!P3 IMAD.IADD R27, R27, 0x1, -R50 ;  /* 0x000000011b1bb824 */ /* 0x000fe200078e0a32 */
[----:B------:R-:W-:Y:S01]  /*1ac0*/  ISETP.GT.U32.AND P3, PT, R50, R34, PT ;  /* 0x000000223200720c */ /* 0x000fe20003f64070 */
[----:B------:R-:W-:-:S03]  /*1ad0*/  IMAD.HI.U32 R3, R4, R45, RZ ;  /* 0x0000002d04037227 */ /* 0x000fc600078e00ff */
[C---:B------:R-:W-:Y:S01]  /*1ae0*/  ISETP.GT.U32.AND P2, PT, R50.reuse, R27, PT ;  /* 0x0000001b3200720c */ /* 0x040fe20003f44070 */
[----:B------:R-:W-:Y:S02]  /*1af0*/  IMAD R43, R50, R44, R43 ;  /* 0x0000002c322b7224 */ /* 0x000fe400078e022b */
[----:B------:R-:W-:Y:S02]  /*1b00*/  IMAD.MOV R44, RZ, RZ, -R3 ;  /* 0x000000ffff2c7224 */ /* 0x000fe400078e0a03 */
[----:B------:R-:W-:-:S04]  /*1b10*/  IMAD.HI.U32 R3, R4, R47, RZ ;  /* 0x0000002f04037227 */ /* 0x000fc800078e00ff */
[--C-:B------:R-:W-:Y:S01]  /*1b20*/  @!P4 IMAD.IADD R35, R35, 0x1, -R50.reuse ;  /* 0x000000012323c824 */ /* 0x100fe200078e0a32 */
[C---:B------:R-:W-:Y:S01]  /*1b30*/  ISETP.GT.U32.AND P4, PT, R50.reuse, R29, PT ;  /* 0x0000001d3200720c */ /* 0x040fe20003f84070 */
[----:B------:R-:W-:Y:S02]  /*1b40*/  IMAD.MOV R3, RZ, RZ, -R3 ;  /* 0x000000ffff037224 */ /* 0x000fe400078e0a03 */
[--C-:B------:R-:W-:Y:S01]  /*1b50*/  @!P2 IMAD.IADD R27, R27, 0x1, -R50.reuse ;  /* 0x000000011b1ba824 */ /* 0x100fe200078e0a32 */
[----:B------:R-:W-:Y:S01]  /*1b60*/  ISETP.GT.U32.AND P2, PT, R50, R33, PT ;  /* 0x000000213200720c */ /* 0x000fe20003f44070 */
[--C-:B------:R-:W-:Y:S02]  /*1b70*/  @!P5 IMAD.IADD R36, R36, 0x1, -R50.reuse ;  /* 0x000000012424d824 */ /* 0x100fe400078e0a32 */
[C---:B------:R-:W-:Y:S02]  /*1b80*/  IMAD R44, R50.reuse, R44, R45 ;  /* 0x0000002c322c7224 */ /* 0x040fe400078e022d */
[C---:B------:R-:W-:Y:S01]  /*1b90*/  IMAD R45, R50.reuse, R3, R47 ;  /* 0x00000003322d7224 */ /* 0x040fe200078e022f */
[----:B------:R-:W-:Y:S01]  /*1ba0*/  ISETP.GT.U32.AND P5, PT, R50, R36, PT ;  /* 0x000000243200720c */ /* 0x000fe20003fa4070 */
[--C-:B------:R-:W-:Y:S01]  /*1bb0*/  @!P0 IMAD.IADD R24, R24, 0x1, -R50.reuse ;  /* 0x0000000118188824 */ /* 0x100fe200078e0a32 */
[C---:B------:R-:W-:Y:S01]  /*1bc0*/  ISETP.GT.U32.AND P0, PT, R50.reuse, R31, PT ;  /* 0x0000001f3200720c */ /* 0x040fe20003f04070 */
[--C-:B------:R-:W-:Y:S01]  /*1bd0*/  @!P4 IMAD.IADD R29, R29, 0x1, -R50.reuse ;  /* 0x000000011d1dc824 */ /* 0x100fe200078e0a32 */
[----:B------:R-:W-:Y:S01]  /*1be0*/  ISETP.GT.U32.AND P4, PT, R50, R35, PT ;  /* 0x000000233200720c */ /* 0x000fe20003f84070 */
[----:B------:R-:W-:Y:S01]  /*1bf0*/  @!P1 IMAD.IADD R32, R32, 0x1, -R50 ;  /* 0x0000000120209824 */ /* 0x000fe200078e0a32 */
[----:B------:R-:W-:Y:S01]  /*1c00*/  ISETP.GT.U32.AND P1, PT, R50, R38, PT ;  /* 0x000000263200720c */ /* 0x000fe20003f24070 */
[----:B------:R-:W-:-:S02]  /*1c10*/  IMAD.U32 R3, RZ, RZ, UR41 ;  /* 0x00000029ff037e24 */ /* 0x000fc4000f8e00ff */
[----:B------:R-:W-:-:S03]  /*1c20*/  IMAD.HI.U32 R23, R4, R51, RZ ;  /* 0x0000003304177227 */ /* 0x000fc600078e00ff */
[----:B------:R-:W-:Y:S01]  /*1c30*/  IABS R47, R3 ;  /* 0x00000003002f7213 */ /* 0x000fe20000000000 */
[----:B------:R-:W-:Y:S02]  /*1c40*/  IMAD.MOV R23, RZ, RZ, -R23 ;  /* 0x000000ffff177224 */ /* 0x000fe400078e0a17 */
[--C-:B------:R-:W-:Y:S01]  /*1c50*/  @!P2 IMAD.IADD R33, R33, 0x1, -R50.reuse ;  /* 0x000000012121a824 */ /* 0x100fe200078e0a32 */
[C---:B------:R-:W-:Y:S01]  /*1c60*/  ISETP.GT.U32.AND P2, PT, R50.reuse, R39, PT ;  /* 0x000000273200720c */ /* 0x040fe20003f44070 */
[C---:B------:R-:W-:Y:S01]  /*1c70*/  IMAD R46, R50.reuse, R23, R51 ;  /* 0x00000017322e7224 */ /* 0x040fe200078e0233 */
[----:B------:R-:W-:Y:S01]  /*1c80*/  LOP3.LUT R51, R15, 0x80, RZ, 0xc0, !PT ;  /* 0x000000800f337812 */ /* 0x000fe200078ec0ff */
[----:B------:R-:W-:Y:S01]  /*1c90*/  @!P4 IMAD.IADD R35, R35, 0x1, -R50 ;  /* 0x000000012323c824 */ /* 0x000fe200078e0a32 */
[----:B------:R-:W-:Y:S01]  /*1ca0*/  ISETP.GT.U32.AND P4, PT, R50, R43, PT ;  /* 0x0000002b3200720c */ /* 0x000fe20003f84070 */
[----:B------:R-:W-:Y:S01]  /*1cb0*/  IMAD.HI.U32 R4, R4, R47, RZ ;  /* 0x0000002f04047227 */ /* 0x000fe200078e00ff */
[----:B------:R-:W-:-:S03]  /*1cc0*/  R2UR UR6, R51 ;  /* 0x00000000330672ca */ /* 0x000fc600000e0000 */
[--C-:B------:R-:W-:Y:S01]  /*1cd0*/  @!P0 IMAD.IADD R31, R31, 0x1, -R50.reuse ;  /* 0x000000011f1f8824 */ /* 0x100fe200078e0a32 */
[----:B------:R-:W-:Y:S01]  /*1ce0*/  ISETP.GT.U32.AND P0, PT, R50, R25, PT ;  /* 0x000000193200720c */ /* 0x000fe20003f04070 */
[--C-:B------:R-:W-:Y:S01]  /*1cf0*/  @!P5 IMAD.IADD R36, R36, 0x1, -R50.reuse ;  /* 0x000000012424d824 */ /* 0x100fe200078e0a32 */
[----:B------:R-:W-:Y:S01]  /*1d00*/  ISETP.GT.U32.AND P5, PT, R50, R44, PT ;  /* 0x0000002c3200720c */ /* 0x000fe20003fa4070 */
[----:B------:R-:W-:Y:S01]  /*1d10*/  @!P1 IMAD.IADD R38, R38, 0x1, -R50 ;  /* 0x0000000126269824 */ /* 0x000fe200078e0a32 */
[C---:B------:R-:W-:Y:S01]  /*1d20*/  ISETP.GT.U32.AND P1, PT, R50.reuse, R46, PT ;  /* 0x0000002e3200720c */ /* 0x040fe20003f24070 */
[----:B------:R-:W-:Y:S02]  /*1d30*/  IMAD.MOV R4, RZ, RZ, -R4 ;  /* 0x000000ffff047224 */ /* 0x000fe400078e0a04 */
[--C-:B------:R-:W-:Y:S02]  /*1d40*/  @!P2 IMAD.IADD R39, R39, 0x1, -R50.reuse ;  /* 0x000000012727a824 */ /* 0x100fe400078e0a32 */
[C---:B------:R-:W-:Y:S01]  /*1d50*/  IMAD R47, R50.reuse, R4, R47 ;  /* 0x00000004322f7224 */ /* 0x040fe200078e022f */
[----:B------:R-:W-:Y:S01]  /*1d60*/  SHF.R.S32.HI R4, RZ, 0x2, R15 ;  /* 0x00000002ff047819 */ /* 0x000fe2000001140f */
[--C-:B------:R-:W-:Y:S01]  /*1d70*/  @!P4 IMAD.IADD R43, R43, 0x1, -R50.reuse ;  /* 0x000000012b2bc824 */ /* 0x100fe200078e0a32 */
[C---:B------:R-:W-:Y:S01]  /*1d80*/  ISETP.GT.U32.AND P4, PT, R50.reuse, R38, PT ;  /* 0x000000263200720c */ /* 0x040fe20003f84070 */
[--C-:B------:R-:W-:Y:S01]  /*1d90*/  @!P0 IMAD.IADD R25, R25, 0x1, -R50.reuse ;  /* 0x0000000119198824 */ /* 0x100fe200078e0a32 */
[----:B------:R-:W-:Y:S01]  /*1da0*/  ISETP.GT.U32.AND P2, PT, R50, R47, PT ;  /* 0x0000002f3200720c */ /* 0x000fe20003f44070 */
[--C-:B------:R-:W-:Y:S01]  /*1db0*/  @!P5 IMAD.IADD R44, R44, 0x1, -R50.reuse ;  /* 0x000000012c2cd824 */ /* 0x100fe200078e0a32 */
[----:B------:R-:W-:Y:S01]  /*1dc0*/  ISETP.GT.U32.AND P0, PT, R50, R31, PT ;  /* 0x0000001f3200720c */ /* 0x000fe20003f04070 */
[--C-:B------:R-:W-:Y:S01]  /*1dd0*/  @!P1 IMAD.IADD R46, R46, 0x1, -R50.reuse ;  /* 0x000000012e2e9824 */ /* 0x100fe200078e0a32 */
[C---:B------:R-:W-:Y:S01]  /*1de0*/  ISETP.GT.U32.AND P5, PT, R50.reuse, R39, PT ;  /* 0x000000273200720c */ /* 0x040fe20003fa4070 */
[--C-:B------:R-:W-:Y:S01]  /*1df0*/  @!P6 IMAD.IADD R13, R13, 0x1, -R50.reuse ;  /* 0x000000010d0de824 */ /* 0x100fe200078e0a32 */
[----:B------:R-:W-:Y:S01]  /*1e00*/  ISETP.GT.U32.AND P1, PT, R50, R43, PT ;  /* 0x0000002b3200720c */ /* 0x000fe20003f24070 */
[--C-:B------:R-:W-:Y:S01]  /*1e10*/  @!P3 IMAD.IADD R34, R34, 0x1, -R50.reuse ;  /* 0x000000012222b824 */ /* 0x100fe200078e0a32 */
[C---:B------:R-:W-:Y:S01]  /*1e20*/  ISETP.GT.U32.AND P6, PT, R50.reuse, R30, PT ;  /* 0x0000001e3200720c */ /* 0x040fe20003fc4070 */
[----:B------:R-:W-:Y:S01]  /*1e30*/  IMAD.SHL.U32 R23, R15, 0x20, RZ ;  /* 0x000000200f177824 */ /* 0x000fe200078e00ff */
[----:B------:R-:W-:Y:S01]  /*1e40*/  ISETP.GT.U32.AND P3, PT, R50, R28, PT ;  /* 0x0000001c3200720c */ /* 0x000fe20003f64070 */
[--C-:B------:R-:W-:Y:S01]  /*1e50*/  @!P4 IMAD.IADD R38, R38, 0x1, -R50.reuse ;  /* 0x000000012626c824 */ /* 0x100fe200078e0a32 */
[----:B------:R-:W-:Y:S01]  /*1e60*/  SGXT R4, R4, 0x1 ;  /* 0x000000010404781a */ /* 0x000fe20000000200 */
[--C-:B------:R-:W-:Y:S01]  /*1e70*/  @!P2 IMAD.IADD R47, R47, 0x1, -R50.reuse ;  /* 0x000000012f2fa824 */ /* 0x100fe200078e0a32 */
[C---:B------:R-:W-:Y:S01]  /*1e80*/  ISETP.GT.U32.AND P2, PT, R50.reuse, R44, PT ;  /* 0x0000002c3200720c */ /* 0x040fe20003f44070 */
[--C-:B------:R-:W-:Y:S01]  /*1e90*/  @!P0 IMAD.IADD R31, R31, 0x1, -R50.reuse ;  /* 0x000000011f1f8824 */ /* 0x100fe200078e0a32 */
[----:B------:R-:W-:Y:S01]  /*1ea0*/  ISETP.GE.AND P0, PT, R17, RZ, PT ;  /* 0x000000ff1100720c */ /* 0x000fe20003f06270 */
[--C-:B------:R-:W-:Y:S01]  /*1eb0*/  @!P5 IMAD.IADD R39, R39, 0x1, -R50.reuse ;  /* 0x000000012727d824 */ /* 0x100fe200078e0a32 */
[C---:B------:R-:W-:Y:S01]  /*1ec0*/  ISETP.GT.U32.AND P5, PT, R50.reuse, R46, PT ;  /* 0x0000002e3200720c */ /* 0x040fe20003fa4070 */
[--C-:B------:R-:W-:Y:S01]  /*1ed0*/  @!P1 IMAD.IADD R43, R43, 0x1, -R50.reuse ;  /* 0x000000012b2b9824 */ /* 0x100fe200078e0a32 */
[----:B------:R-:W-:Y:S01]  /*1ee0*/  ISETP.GT.U32.AND P4, PT, R50, R47, PT ;  /* 0x0000002f3200720c */ /* 0x000fe20003f84070 */
[--C-:B------:R-:W-:Y:S01]  /*1ef0*/  @!P6 IMAD.IADD R30, R30, 0x1, -R50.reuse ;  /* 0x000000011e1ee824 */ /* 0x100fe200078e0a32 */
[----:B------:R-:W-:Y:S01]  /*1f00*/  ISETP.LE.AND P1, PT, RZ, UR8, PT ;  /* 0x00000008ff007c0c */ /* 0x000fe2000bf23270 */
[--C-:B------:R-:W-:Y:S01]  /*1f10*/  @!P3 IMAD.IADD R28, R28, 0x1, -R50.reuse ;  /* 0x000000011c1cb824 */ /* 0x100fe200078e0a32 */
[C---:B------:R-:W-:Y:S01]  /*1f20*/  ISETP.GT.U32.AND P6, PT, R50.reuse, R24, PT ;  /* 0x000000183200720c */ /* 0x040fe20003fc4070 */
[----:B------:R-:W-:Y:S01]  /*1f30*/  ULDC UR8, c[0x0][0x234] ;  /* 0x00008d0000087ab9 */ /* 0x000fe20000000800 */
[----:B------:R-:W-:Y:S01]  /*1f40*/  ISETP.GT.U32.AND P3, PT, R50, R34, PT ;  /* 0x000000223200720c */ /* 0x000fe20003f64070 */
[--C-:B------:R-:W-:Y:S01]  /*1f50*/  @!P2 IMAD.IADD R44, R44, 0x1, -R50.reuse ;  /* 0x000000012c2ca824 */ /* 0x100fe200078e0a32 */
[----:B------:R-:W-:Y:S01]  /*1f60*/  ISETP.LE.AND P2, PT, RZ, UR9, PT ;  /* 0x00000009ff007c0c */ /* 0x000fe2000bf43270 */
[----:B------:R-:W-:Y:S01]  /*1f70*/  @!P0 IMAD.MOV R49, RZ, RZ, -R49 ;  /* 0x000000ffff318224 */ /* 0x000fe200078e0a31 */
[----:B------:R-:W-:Y:S01]  /*1f80*/  ISETP.LE.AND P0, PT, RZ, UR10, PT ;  /* 0x0000000aff007c0c */ /* 0x000fe2000bf03270 */
[--C-:B------:R-:W-:Y:S01]  /*1f90*/  @!P5 IMAD.IADD R46, R46, 0x1, -R50.reuse ;  /* 0x000000012e2ed824 */ /* 0x100fe200078e0a32 */
[----:B------:R-:W-:Y:S01]  /*1fa0*/  ISETP.LE.AND P5, PT, RZ, UR16, PT ;  /* 0x00000010ff007c0c */ /* 0x000fe2000bfa3270 */
[--C-:B------:R-:W-:Y:S01]  /*1fb0*/  @!P4 IMAD.IADD R47, R47, 0x1, -R50.reuse ;  /* 0x000000012f2fc824 */ /* 0x100fe200078e0a32 */
[----:B------:R-:W-:Y:S01]  /*1fc0*/  ISETP.LE.AND P4, PT, RZ, UR11, PT ;  /* 0x0000000bff007c0c */ /* 0x000fe2000bf83270 */
[----:B------:R-:W-:Y:S01]  /*1fd0*/  @!P1 IMAD.MOV R5, RZ, RZ, -R5 ;  /* 0x000000ffff059224 */ /* 0x000fe200078e0a05 */
[----:B------:R-:W-:Y:S01]  /*1fe0*/  ISETP.LE.AND P1, PT, RZ, UR17, PT ;  /* 0x00000011ff007c0c */ /* 0x000fe2000bf23270 */
[--C-:B------:R-:W-:Y:S01]  /*1ff0*/  @!P6 IMAD.IADD R24, R24, 0x1, -R50.reuse ;  /* 0x000000011818e824 */ /* 0x100fe200078e0a32 */
[----:B------:R-:W-:Y:S01]  /*2000*/  ISETP.GT.U32.AND P6, PT, R50, R30, PT ;  /* 0x0000001e3200720c */ /* 0x000fe20003fc4070 */
[----:B------:R-:W-:Y:S01]  /*2010*/  @!P3 IMAD.IADD R34, R34, 0x1, -R50 ;  /* 0x000000012222b824 */ /* 0x000fe200078e0a32 */
[----:B------:R-:W-:Y:S01]  /*2020*/  ISETP.GT.U32.AND P3, PT, R50, R42, PT ;  /* 0x0000002a3200720c */ /* 0x000fe20003f64070 */
[----:B------:R-:W-:Y:S01]  /*2030*/  @!P2 IMAD.MOV R6, RZ, RZ, -R6 ;  /* 0x000000ffff06a224 */ /* 0x000fe200078e0a06 */
[----:B------:R-:W-:Y:S01]  /*2040*/  ISETP.LE.AND P2, PT, RZ, UR18, PT ;  /* 0x00000012ff007c0c */ /* 0x000fe2000bf43270 */
        /* <DEDUP_REMOVED lines=8> */
[--C-:B------:R-:W-:Y:S01]  /*20d0*/  @!P6 IMAD.IADD R30, R30, 0x1, -R50.reuse ;  /* 0x000000011e1ee824 */ /* 0x100fe200078e0a32 */
[----:B------:R-:W-:Y:S01]  /*20e0*/  ISETP.GT.U32.AND P6, PT, R50, R37, PT ;  /* 0x000000253200720c */ /* 0x000fe20003fc4070 */
[----:B------:R-:W-:Y:S01]  /*20f0*/  @!P3 IMAD.IADD R42, R42, 0x1, -R50 ;  /* 0x000000012a2ab824 */ /* 0x000fe200078e0a32 */
[----:B------:R-:W-:Y:S01]  /*2100*/  LOP3.LUT R3, R23, 0x760, RZ, 0xc0, !PT ;  /* 0x0000076017037812 */ /* 0x000fe200078ec0ff */
        /* <DEDUP_REMOVED lines=10> */
[----:B------:R-:W-:Y:S01]  /*21b0*/  @!P6 IMAD.IADD R37, R37, 0x1, -R50 ;  /* 0x000000012525e824 */ /* 0x000fe200078e0a32 */
[C---:B------:R-:W-:Y:S01]  /*21c0*/  ISETP.GT.U32.AND P6, PT, R50.reuse, R45, PT ;  /* 0x0000002d3200720c */ /* 0x040fe20003fc4070 */
[----:B------:R-:W-:Y:S01]  /*21d0*/  ULDC.64 UR16, c[0x0][0x218] ;  /* 0x0000860000107ab9 */ /* 0x000fe20000000a00 */
[----:B------:R-:W-:Y:S01]  /*21e0*/  LOP3.LUT R3, R3, 0x90, R4, 0xf8, !PT ;  /* 0x0000009003037812 */ /* 0x000fe200078ef804 */
[----:B------:R-:W-:Y:S01]  /*21f0*/  @!P2 IMAD.MOV R26, RZ, RZ, -R26 ;  /* 0x000000ffff1aa224 */ /* 0x000fe200078e0a1a */
[C---:B------:R-:W-:Y:S01]  /*2200*/  ISETP.GT.U32.AND P3, PT, R50.reuse, R37, PT ;  /* 0x000000253200720c */ /* 0x040fe20003f64070 */
        /* <DEDUP_REMOVED lines=9> */
[----:B------:R-:W-:Y:S01]  /*22a0*/  ISETP.LE.AND P1, PT, RZ, UR32, PT ;  /* 0x00000020ff007c0c */ /* 0x000fe2000bf23270 */
[----:B------:R-:W-:Y:S01]  /*22b0*/  ULDC.64 UR10, c[0x0][0x210] ;  /* 0x00008400000a7ab9 */ /* 0x000fe20000000a00 */
[C---:B------:R-:W-:Y:S01]  /*22c0*/  ISETP.GT.U32.AND P6, PT, R50.reuse, R42, PT ;  /* 0x0000002a3200720c */ /* 0x040fe20003fc4070 */
        /* <DEDUP_REMOVED lines=13> */
[----:B------:R-:W-:Y:S01]  /*23a0*/  ISETP.NE.AND P6, PT, R40, RZ, PT ;  /* 0x000000ff2800720c */ /* 0x000fe20003fc5270 */
[----:B------:R-:W-:Y:S01]  /*23b0*/  @!P3 IMAD.IADD R45, R45, 0x1, -R50 ;  /* 0x000000012d2db824 */ /* 0x000fe200078e0a32 */
[----:B------:R-:W-:Y:S01]  /*23c0*/  ISETP.NE.AND P3, PT, R41, RZ, PT ;  /* 0x000000ff2900720c */ /* 0x000fe20003f65270 */
[----:B------:R-:W-:Y:S01]  /*23d0*/  @!P2 IMAD.MOV R36, RZ, RZ, -R36 ;  /* 0x000000ffff24a224 */ /* 0x000fe200078e0a24 */
[----:B------:R-:W-:Y:S01]  /*23e0*/  ISETP.LE.AND P2, PT, RZ, UR38, PT ;  /* 0x00000026ff007c0c */ /* 0x000fe2000bf43270 */
[----:B------:R-:W-:Y:S01]  /*23f0*/  @!P0 IMAD.MOV R37, RZ, RZ, -R37 ;  /* 0x000000ffff258224 */ /* 0x000fe200078e0a25 */
[----:B------:R-:W-:Y:S01]  /*2400*/  LOP3.LUT R4, RZ, R41, RZ, 0x33, !PT ;  /* 0x00000029ff047212 */ /* 0x000fe200078e33ff */
[----:B------:R-:W-:Y:S01]  /*2410*/  @!P4 IMAD.MOV R38, RZ, RZ, -R38 ;  /* 0x000000ffff26c224 */ /* 0x000fe200078e0a26 */
[----:B------:R-:W-:Y:S01]  /*2420*/  ISETP.LE.AND P0, PT, RZ, UR39, PT ;  /* 0x00000027ff007c0c */ /* 0x000fe2000bf03270 */
[----:B------:R-:W-:Y:S01]  /*2430*/  @!P5 IMAD.MOV R39, RZ, RZ, -R39 ;  /* 0x000000ffff27d224 */ /* 0x000fe200078e0a27 */
[----:B------:R-:W-:Y:S01]  /*2440*/  SEL R8, R4, R8, !P3 ;  /* 0x0000000804087207 */ /* 0x000fe20005800000 */
[----:B------:R-:W-:Y:S01]  /*2450*/  @!P1 IMAD.MOV R42, RZ, RZ, -R42 ;  /* 0x000000ffff2a9224 */ /* 0x000fe200078e0a2a */
[----:B------:R-:W-:Y:S01]  /*2460*/  ISETP.LE.AND P4, PT, RZ, UR7, PT ;  /* 0x00000007ff007c0c */ /* 0x000fe2000bf83270 */
[----:B------:R-:W-:Y:S01]  /*2470*/  ULDC UR7, c[0x0][0x240] ;  /* 0x0000900000077ab9 */ /* 0x000fe20000000800 */
[----:B------:R-:W-:Y:S01]  /*2480*/  @!P6 LOP3.LUT R49, RZ, R40, RZ, 0x33, !PT ;  /* 0x00000028ff31e212 */ /* 0x000fe200078e33ff */
[----:B------:R-:W-:Y:S01]  /*2490*/  IMAD R8, R8, UR7, RZ ;  /* 0x0000000708087c24 */ /* 0x000fe2000f8e02ff */
[----:B------:R-:W-:Y:S01]  /*24a0*/  ISETP.LE.AND P5, PT, RZ, UR40, PT ;  /* 0x00000028ff007c0c */ /* 0x000fe2000bfa3270 */
[----:B------:R-:W-:Y:S01]  /*24b0*/  @!P2 IMAD.MOV R43, RZ, RZ, -R43 ;  /* 0x000000ffff2ba224 */ /* 0x000fe200078e0a2b */
[----:B------:R-:W-:Y:S01]  /*24c0*/  ISETP.LE.AND P1, PT, RZ, UR41, PT ;  /* 0x00000029ff007c0c */ /* 0x000fe2000bf23270 */
[----:B------:R-:W-:Y:S01]  /*24d0*/  IMAD R49, R49, UR8, RZ ;  /* 0x0000000831317c24 */ /* 0x000fe2000f8e02ff */
[----:B------:R-:W-:Y:S01]  /*24e0*/  ISETP.LE.AND P6, PT, RZ, UR42, PT ;  /* 0x0000002aff007c0c */ /* 0x000fe2000bfc3270 */
[----:B------:R-:W-:Y:S01]  /*24f0*/  @!P0 IMAD.MOV R44, RZ, RZ, -R44 ;  /* 0x000000ffff2c8224 */ /* 0x000fe200078e0a2c */
[C---:B------:R-:W-:Y:S01]  /*2500*/  SEL R25, R4.reuse, R25, !P3 ;  /* 0x0000001904197207 */ /* 0x040fe20005800000 */
[----:B------:R-:W-:Y:S01]  /*2510*/  ULDC UR8, c[0x0][0x23c] ;  /* 0x00008f0000087ab9 */ /* 0x000fe20000000800 */
[C---:B------:R-:W-:Y:S01]  /*2520*/  SEL R9, R4.reuse, R9, !P3 ;  /* 0x0000000904097207 */ /* 0x040fe20005800000 */
[----:B------:R-:W-:Y:S01]  /*2530*/  @!P4 IMAD.MOV R45, RZ, RZ, -R45 ;  /* 0x000000ffff2dc224 */ /* 0x000fe200078e0a2d */
[----:B------:R-:W-:Y:S01]  /*2540*/  SEL R32, R4, R32, !P3 ;  /* 0x0000002004207207 */ /* 0x000fe20005800000 */
[----:B------:R-:W-:Y:S01]  /*2550*/  IMAD R25, R25, UR7, RZ ;  /* 0x0000000719197c24 */ /* 0x000fe2000f8e02ff */
[----:B------:R-:W-:Y:S01]  /*2560*/  SHF.R.S32.HI R139, RZ, 0x1f, R8 ;  /* 0x0000001fff8b7819 */ /* 0x000fe20000011408 */
[----:B------:R-:W-:Y:S01]  /*2570*/  IMAD R9, R9, UR7, RZ ;  /* 0x0000000709097c24 */ /* 0x000fe2000f8e02ff */
[----:B------:R-:W-:Y:S01]  /*2580*/  IADD3 R149, P2, R8, UR16, RZ ;  /* 0x0000001008957c10 */ /* 0x000fe2000ff5e0ff */
[----:B------:R-:W-:Y:S01]  /*2590*/  @!P5 IMAD.MOV R46, RZ, RZ, -R46 ;  /* 0x000000ffff2ed224 */ /* 0x000fe200078e0a2e */
[C---:B------:R-:W-:Y:S01]  /*25a0*/  SEL R5, R4.reuse, R5, !P3 ;  /* 0x0000000504057207 */ /* 0x040fe20005800000 */
[----:B------:R-:W-:Y:S01]  /*25b0*/  @!P1 IMAD.MOV R47, RZ, RZ, -R47 ;  /* 0x000000ffff2f9224 */ /* 0x000fe200078e0a2f */
[C---:B------:R-:W-:Y:S01]  /*25c0*/  SEL R6, R4.reuse, R6, !P3 ;  /* 0x0000000604067207 */ /* 0x040fe20005800000 */
[----:B------:R-:W-:Y:S01]  /*25d0*/  @!P6 IMAD.MOV R48, RZ, RZ, -R48 ;  /* 0x000000ffff30e224 */ /* 0x000fe200078e0a30 */
[----:B------:R-:W-:Y:S01]  /*25e0*/  SEL R7, R4, R7, !P3 ;  /* 0x0000000704077207 */ /* 0x000fe20005800000 */
[----:B------:R-:W-:Y:S01]  /*25f0*/  IMAD R32, R32, UR7, RZ ;  /* 0x0000000720207c24 */ /* 0x000fe2000f8e02ff */
[----:B------:R-:W-:Y:S01]  /*2600*/  SEL R26, R4, R26, !P3 ;  /* 0x0000001a041a7207 */ /* 0x000fe20005800000 */
[----:B------:R-:W-:Y:S01]  /*2610*/  IMAD R5, R5, UR7, RZ ;  /* 0x0000000705057c24 */ /* 0x000fe2000f8e02ff */
[----:B------:R-:W-:Y:S01]  /*2620*/  IADD3.X R139, R139, UR17, RZ, P2, !PT ;  /* 0x000000118b8b7c10 */ /* 0x000fe200097fe4ff */
[----:B------:R-:W-:Y:S01]  /*2630*/  IMAD R6, R6, UR7, RZ ;  /* 0x0000000706067c24 */ /* 0x000fe2000f8e02ff */
[----:B------:R-:W-:Y:S01]  /*2640*/  SEL R39, R4, R39, !P3 ;  /* 0x0000002704277207 */ /* 0x000fe20005800000 */
[----:B------:R-:W-:Y:S01]  /*2650*/  IMAD R7, R7, UR7, RZ ;  /* 0x0000000707077c24 */ /* 0x000fe2000f8e02ff */
[----:B------:R-:W-:Y:S01]  /*2660*/  SHF.R.S32.HI R125, RZ, 0x1f, R25 ;  /* 0x0000001fff7d7819 */ /* 0x000fe20000011419 */
[----:B------:R-:W-:Y:S01]  /*2670*/  IMAD R26, R26, UR7, RZ ;  /* 0x000000071a1a7c24 */ /* 0x000fe2000f8e02ff */
[----:B------:R-:W-:Y:S01]  /*2680*/  IADD3 R138, P2, R25, UR16, RZ ;  /* 0x00000010198a7c10 */ /* 0x000fe2000ff5e0ff */
[----:B------:R-:W-:Y:S01]  /*2690*/  IMAD R39, R39, UR7, RZ ;  /* 0x0000000727277c24 */ /* 0x000fe2000f8e02ff */
[----:B------:R-:W-:Y:S01]  /*26a0*/  SEL R10, R4, R10, !P3 ;  /* 0x0000000a040a7207 */ /* 0x000fe20005800000 */
[----:B------:R-:W-:Y:S01]  /*26b0*/  IMAD R171, R166, UR8, RZ ;  /* 0x00000008a6ab7c24 */ /* 0x000fe2000f8e02ff */
[----:B------:R-:W-:-:S02]  /*26c0*/  SEL R11, R4, R11, !P3 ;  /* 0x0000000b040b7207 */ /* 0x000fc40005800000 */
[----:B------:R-:W-:Y:S02]  /*26d0*/  CS2R R40, SRZ ;  /* 0x0000000000287805 */ /* 0x000fe4000001ff00 */
[----:B------:R-:W-:Y:S01]  /*26e0*/  SEL R12, R4, R12, !P3 ;  /* 0x0000000c040c7207 */ /* 0x000fe20005800000 */
[----:B------:R-:W-:Y:S01]  /*26f0*/  IMAD R10, R10, UR7, RZ ;  /* 0x000000070a0a7c24 */ /* 0x000fe2000f8e02ff */
[C---:B------:R-:W-:Y:S01]  /*2700*/  SEL R13, R4.reuse, R13, !P3 ;  /* 0x0000000d040d7207 */ /* 0x040fe20005800000 */
[----:B------:R-:W-:Y:S01]  /*2710*/  IMAD R11, R11, UR7, RZ ;  /* 0x000000070b0b7c24 */ /* 0x000fe2000f8e02ff */
[----:B------:R-:W-:Y:S01]  /*2720*/  SEL R24, R4, R24, !P3 ;  /* 0x0000001804187207 */ /* 0x000fe20005800000 */
[----:B------:R-:W-:Y:S01]  /*2730*/  IMAD R12, R12, UR7, RZ ;  /* 0x000000070c0c7c24 */ /* 0x000fe2000f8e02ff */
[----:B------:R-:W-:Y:S01]  /*2740*/  SEL R33, R4, R33, !P3 ;  /* 0x0000002104217207 */ /* 0x000fe20005800000 */
[----:B------:R-:W-:Y:S01]  /*2750*/  IMAD R13, R13, UR7, RZ ;  /* 0x000000070d0d7c24 */ /* 0x000fe2000f8e02ff */
[----:B------:R-:W-:Y:S01]  /*2760*/  SHF.R.S32.HI R137, RZ, 0x1f, R9 ;  /* 0x0000001fff897819 */ /* 0x000fe20000011409 */
[----:B------:R-:W-:Y:S01]  /*2770*/  IMAD R24, R24, UR7, RZ ;  /* 0x0000000718187c24 */ /* 0x000fe2000f8e02ff */
[----:B------:R-:W-:Y:S01]  /*2780*/  IADD3 R148, P1, R9, UR16, RZ ;  /* 0x0000001009947c10 */ /* 0x000fe2000ff3e0ff */
[----:B------:R-:W-:Y:S01]  /*2790*/  IMAD R33, R33, UR7, RZ ;  /* 0x0000000721217c24 */ /* 0x000fe2000f8e02ff */
[----:B------:R-:W-:-:S02]  /*27a0*/  SEL R27, R4, R27, !P3 ;  /* 0x0000001b041b7207 */ /* 0x000fc40005800000 */
[----:B------:R-:W-:Y:S02]  /*27b0*/  CS2R R50, SRZ ;  /* 0x0000000000327805 */ /* 0x000fe4000001ff00 */
[----:B------:R-:W-:Y:S01]  /*27c0*/  SEL R28, R4, R28, !P3 ;  /* 0x0000001c041c7207 */ /* 0x000fe20005800000 */
[----:B------:R-:W-:Y:S01]  /*27d0*/  IMAD R153, R18, R153, RZ ;  /* 0x0000009912997224 */ /* 0x000fe200078e02ff */
[C---:B------:R-:W-:Y:S01]  /*27e0*/  SEL R29, R4.reuse, R29, !P3 ;  /* 0x0000001d041d7207 */ /* 0x040fe20005800000 */
[----:B------:R-:W-:Y:S01]  /*27f0*/  IMAD R27, R27, UR7, RZ ;  /* 0x000000071b1b7c24 */ /* 0x000fe2000f8e02ff */
[----:B------:R-:W-:Y:S01]  /*2800*/  SEL R30, R4, R30, !P3 ;  /* 0x0000001e041e7207 */ /* 0x000fe20005800000 */
[----:B------:R-:W-:Y:S01]  /*2810*/  IMAD R28, R28, UR7, RZ ;  /* 0x000000071c1c7c24 */ /* 0x000fe2000f8e02ff */
        /* <DEDUP_REMOVED lines=28> */
[----:B------:R-:W-:-:S02]  /*29e0*/  SHF.R.S32.HI R111, RZ, 0x1f, R32 ;  /* 0x0000001fff6f7819 */ /* 0x000fc40000011420 */
[----:B------:R-:W-:Y:S01]  /*29f0*/  IADD3 R124, P2, R32, UR16, RZ ;  /* 0x00000010207c7c10 */ /* 0x000fe2000ff5e0ff */
[----:B------:R-:W-:Y:S01]  /*2a00*/  IMAD R4, R4, UR7, RZ ;  /* 0x0000000704047c24 */ /* 0x000fe2000f8e02ff */
[----:B------:R-:W-:Y:S01]  /*2a10*/  SHF.R.S32.HI R145, RZ, 0x1f, R5 ;  /* 0x0000001fff917819 */ /* 0x000fe20000011405 */
[----:B------:R-:W-:Y:S01]  /*2a20*/  UIADD3 UR7, UR4, 0x2000, URZ ;  /* 0x0000200004077890 */ /* 0x000fe2000fffe03f */
[----:B------:R-:W-:Y:S02]  /*2a30*/  IADD3 R152, P5, R5, UR16, RZ ;  /* 0x0000001005987c10 */ /* 0x000fe4000ffbe0ff */
[----:B------:R-:W-:Y:S01]  /*2a40*/  SHF.R.S32.HI R143, RZ, 0x1f, R6 ;  /* 0x0000001fff8f7819 */ /* 0x000fe20000011406 */
[----:B------:R-:W-:Y:S01]  /*2a50*/  USHF.R.U32.HI UR7, URZ, 0x4, UR7 ;  /* 0x000000043f077899 */ /* 0x000fe20008011607 */
[----:B------:R-:W-:Y:S02]  /*2a60*/  IADD3 R151, P4, R6, UR16, RZ ;  /* 0x0000001006977c10 */ /* 0x000fe4000ff9e0ff */
[----:B------:R-:W-:-:S02]  /*2a70*/  SHF.R.S32.HI R141, RZ, 0x1f, R7 ;  /* 0x0000001fff8d7819 */ /* 0x000fc40000011407 */
[----:B------:R-:W-:Y:S02]  /*2a80*/  IADD3 R150, P3, R7, UR16, RZ ;  /* 0x0000001007967c10 */ /* 0x000fe4000ff7e0ff */
[----:B------:R-:W-:Y:S02]  /*2a90*/  IADD3.X R137, R137, UR17, RZ, P1, !PT ;  /* 0x0000001189897c10 */ /* 0x000fe40008ffe4ff */
[----:B------:R-:W-:Y:S02]  /*2aa0*/  SHF.R.S32.HI R123, RZ, 0x1f, R26 ;  /* 0x0000001fff7b7819 */ /* 0x000fe4000001141a */
[----:B------:R-:W-:Y:S02]  /*2ab0*/  IADD3 R136, P1, R26, UR16, RZ ;  /* 0x000000101a887c10 */ /* 0x000fe4000ff3e0ff */
[----:B------:R-:W-:Y:S02]  /*2ac0*/  IADD3.X R111, R111, UR17, RZ, P2, !PT ;  /* 0x000000116f6f7c10 */ /* 0x000fe400097fe4ff */
[----:B------:R-:W-:-:S02]  /*2ad0*/  IADD3.X R145, R145, UR17, RZ, P5, !PT ;  /* 0x0000001191917c10 */ /* 0x000fc4000affe4ff */
[----:B------:R-:W-:Y:S02]  /*2ae0*/  IADD3.X R143, R143, UR17, RZ, P4, !PT ;  /* 0x000000118f8f7c10 */ /* 0x000fe4000a7fe4ff */
[----:B------:R-:W-:Y:S02]  /*2af0*/  IADD3.X R141, R141, UR17, RZ, P3, !PT ;  /* 0x000000118d8d7c10 */ /* 0x000fe40009ffe4ff */
[----:B------:R-:W-:Y:S02]  /*2b00*/  SHF.R.S32.HI R97, RZ, 0x1f, R39 ;  /* 0x0000001fff617819 */ /* 0x000fe40000011427 */
[----:B------:R-:W-:Y:S02]  /*2b10*/  IADD3 R110, P2, R39, UR16, RZ ;  /* 0x00000010276e7c10 */ /* 0x000fe4000ff5e0ff */
[----:B------:R-:W-:Y:S02]  /*2b20*/  SHF.R.S32.HI R135, RZ, 0x1f, R10 ;  /* 0x0000001fff877819 */ /* 0x000fe4000001140a */
[----:B------:R-:W-:-:S02]  /*2b30*/  IADD3 R147, P0, R10, UR16, RZ ;  /* 0x000000100a937c10 */ /* 0x000fc4000ff1e0ff */
[----:B------:R-:W-:Y:S02]  /*2b40*/  SHF.R.S32.HI R133, RZ, 0x1f, R11 ;  /* 0x0000001fff857819 */ /* 0x000fe4000001140b */
[----:B------:R-:W-:Y:S02]  /*2b50*/  IADD3 R146, P6, R11, UR16, RZ ;  /* 0x000000100b927c10 */ /* 0x000fe4000ffde0ff */
[----:B------:R-:W-:Y:S02]  /*2b60*/  SHF.R.S32.HI R131, RZ, 0x1f, R12 ;  /* 0x0000001fff837819 */ /* 0x000fe4000001140c */
[----:B------:R-:W-:Y:S02]  /*2b70*/  IADD3 R144, P5, R12, UR16, RZ ;  /* 0x000000100c907c10 */ /* 0x000fe4000ffbe0ff */
[----:B------:R-:W-:Y:S02]  /*2b80*/  SHF.R.S32.HI R129, RZ, 0x1f, R13 ;  /* 0x0000001fff817819 */ /* 0x000fe4000001140d */
[----:B------:R-:W-:-:S02]  /*2b90*/  IADD3 R142, P4, R13, UR16, RZ ;  /* 0x000000100d8e7c10 */ /* 0x000fc4000ff9e0ff */
[----:B------:R-:W-:Y:S02]  /*2ba0*/  SHF.R.S32.HI R127, RZ, 0x1f, R24 ;  /* 0x0000001fff7f7819 */ /* 0x000fe40000011418 */
[----:B------:R-:W-:Y:S02]  /*2bb0*/  IADD3 R140, P3, R24, UR16, RZ ;  /* 0x00000010188c7c10 */ /* 0x000fe4000ff7e0ff */
[----:B------:R-:W-:Y:S02]  /*2bc0*/  CS2R R24, SRZ ;  /* 0x0000000000187805 */ /* 0x000fe4000001ff00 */
[----:B------:R-:W-:Y:S02]  /*2bd0*/  IADD3.X R123, R123, UR17, RZ, P1, !PT ;  /* 0x000000117b7b7c10 */ /* 0x000fe40008ffe4ff */
[----:B------:R-:W-:Y:S02]  /*2be0*/  SHF.R.S32.HI R109, RZ, 0x1f, R33 ;  /* 0x0000001fff6d7819 */ /* 0x000fe40000011421 */
[----:B------:R-:W-:-:S02]  /*2bf0*/  IADD3 R122, P1, R33, UR16, RZ ;  /* 0x00000010217a7c10 */ /* 0x000fc4000ff3e0ff */
[----:B------:R-:W-:Y:S02]  /*2c00*/  CS2R R32, SRZ ;  /* 0x0000000000207805 */ /* 0x000fe4000001ff00 */
[----:B------:R-:W-:Y:S02]  /*2c10*/  IADD3.X R97, R97, UR17, RZ, P2, !PT ;  /* 0x0000001161617c10 */ /* 0x000fe400097fe4ff */
[----:B------:R-:W-:Y:S02]  /*2c20*/  IADD3.X R135, R135, UR17, RZ, P0, !PT ;  /* 0x0000001187877c10 */ /* 0x000fe400087fe4ff */
[----:B------:R-:W-:Y:S02]  /*2c30*/  IADD3.X R133, R133, UR17, RZ, P6, !PT ;  /* 0x0000001185857c10 */ /* 0x000fe4000b7fe4ff */
[----:B------:R-:W-:Y:S02]  /*2c40*/  IADD3.X R131, R131, UR17, RZ, P5, !PT ;  /* 0x0000001183837c10 */ /* 0x000fe4000affe4ff */
[----:B------:R-:W-:-:S02]  /*2c50*/  IADD3.X R129, R129, UR17, RZ, P4, !PT ;  /* 0x0000001181817c10 */ /* 0x000fc4000a7fe4ff */
[----:B------:R-:W-:Y:S02]  /*2c60*/  IADD3.X R127, R127, UR17, RZ, P3, !PT ;  /* 0x000000117f7f7c10 */ /* 0x000fe40009ffe4ff */
[----:B------:R-:W-:Y:S02]  /*2c70*/  SHF.R.S32.HI R88, RZ, 0x1f, R4 ;  /* 0x0000001fff587819 */ /* 0x000fe40000011404 */
[----:B------:R-:W-:Y:S02]  /*2c80*/  IADD3 R96, P2, R4, UR16, RZ ;  /* 0x0000001004607c10 */ /* 0x000fe4000ff5e0ff */
[----:B------:R-:W-:Y:S02]  /*2c90*/  SHF.R.S32.HI R121, RZ, 0x1f, R27 ;  /* 0x0000001fff797819 */ /* 0x000fe4000001141b */
[----:B------:R-:W-:Y:S02]  /*2ca0*/  IADD3 R134, P0, R27, UR16, RZ ;  /* 0x000000101b867c10 */ /* 0x000fe4000ff1e0ff */
[----:B------:R-:W-:-:S02]  /*2cb0*/  CS2R R26, SRZ ;  /* 0x00000000001a7805 */ /* 0x000fc4000001ff00 */
[----:B------:R-:W-:Y:S02]  /*2cc0*/  SHF.R.S32.HI R119, RZ, 0x1f, R28 ;  /* 0x0000001fff777819 */ /* 0x000fe4000001141c */
[----:B------:R-:W-:Y:S02]  /*2cd0*/  IADD3 R132, P6, R28, UR16, RZ ;  /* 0x000000101c847c10 */ /* 0x000fe4000ffde0ff */
[----:B------:R-:W-:Y:S02]  /*2ce0*/  SHF.R.S32.HI R117, RZ, 0x1f, R29 ;  /* 0x0000001fff757819 */ /* 0x000fe4000001141d */
[----:B------:R-:W-:Y:S02]  /*2cf0*/  IADD3 R130, P5, R29, UR16, RZ ;  /* 0x000000101d827c10 */ /* 0x000fe4000ffbe0ff */
[----:B------:R-:W-:Y:S02]  /*2d00*/  CS2R R28, SRZ ;  /* 0x00000000001c7805 */ /* 0x000fe4000001ff00 */
[----:B------:R-:W-:-:S02]  /*2d10*/  SHF.R.S32.HI R115, RZ, 0x1f, R30 ;  /* 0x0000001fff737819 */ /* 0x000fc4000001141e */
[----:B------:R-:W-:Y:S02]  /*2d20*/  IADD3 R128, P4, R30, UR16, RZ ;  /* 0x000000101e807c10 */ /* 0x000fe4000ff9e0ff */
[----:B------:R-:W-:Y:S02]  /*2d30*/  SHF.R.S32.HI R113, RZ, 0x1f, R31 ;  /* 0x0000001fff717819 */ /* 0x000fe4000001141f */
[----:B------:R-:W-:Y:S02]  /*2d40*/  IADD3 R126, P3, R31, UR16, RZ ;  /* 0x000000101f7e7c10 */ /* 0x000fe4000ff7e0ff */
[----:B------:R-:W-:Y:S02]  /*2d50*/  CS2R R30, SRZ ;  /* 0x00000000001e7805 */ /* 0x000fe4000001ff00 */
[----:B------:R-:W-:Y:S02]  /*2d60*/  SHF.R.S32.HI R4, RZ, 0x7, R15 ;  /* 0x00000007ff047819 */ /* 0x000fe4000001140f */
[----:B------:R-:W-:-:S02]  /*2d70*/  IADD3.X R109, R109, UR17, RZ, P1, !PT ;  /* 0x000000116d6d7c10 */ /* 0x000fc40008ffe4ff */
[----:B------:R-:W-:Y:S02]  /*2d80*/  SHF.R.S32.HI R95, RZ, 0x1f, R42 ;  /* 0x0000001fff5f7819 */ /* 0x000fe4000001142a */
[----:B------:R-:W-:Y:S02]  /*2d90*/  IADD3 R108, P1, R42, UR16, RZ ;  /* 0x000000102a6c7c10 */ /* 0x000fe4000ff3e0ff */
[----:B------:R-:W-:Y:S02]  /*2da0*/  IADD3.X R121, R121, UR17, RZ, P0, !PT ;  /* 0x0000001179797c10 */ /* 0x000fe400087fe4ff */
[----:B------:R-:W-:Y:S02]  /*2db0*/  IADD3.X R119, R119, UR17, RZ, P6, !PT ;  /* 0x0000001177777c10 */ /* 0x000fe4000b7fe4ff */
[----:B------:R-:W-:Y:S02]  /*2dc0*/  IADD3.X R117, R117, UR17, RZ, P5, !PT ;  /* 0x0000001175757c10 */ /* 0x000fe4000affe4ff */
[----:B------:R-:W-:-:S02]  /*2dd0*/  IADD3.X R115, R115, UR17, RZ, P4, !PT ;  /* 0x0000001173737c10 */ /* 0x000fc4000a7fe4ff */
[----:B------:R-:W-:Y:S02]  /*2de0*/  IADD3.X R113, R113, UR17, RZ, P3, !PT ;  /* 0x0000001171717c10 */ /* 0x000fe40009ffe4ff */
[----:B------:R-:W-:Y:S02]  /*2df0*/  SGXT R4, R4, 0x1 ;  /* 0x000000010404781a */ /* 0x000fe40000000200 */
[----:B------:R-:W-:Y:S02]  /*2e00*/  SHF.R.S32.HI R107, RZ, 0x1f, R34 ;  /* 0x0000001fff6b7819 */ /* 0x000fe40000011422 */
[----:B------:R-:W-:Y:S02]  /*2e10*/  IADD3 R120, P0, R34, UR16, RZ ;  /* 0x0000001022787c10 */ /* 0x000fe4000ff1e0ff */
[----:B------:R-:W-:Y:S02]  /*2e20*/  SHF.R.S32.HI R105, RZ, 0x1f, R35 ;  /* 0x0000001fff697819 */ /* 0x000fe40000011423 */
[----:B------:R-:W-:-:S02]  /*2e30*/  IADD3 R118, P6, R35, UR16, RZ ;  /* 0x0000001023767c10 */ /* 0x000fc4000ffde0ff */
[----:B------:R-:W-:Y:S02]  /*2e40*/  CS2R R34, SRZ ;  /* 0x0000000000227805 */ /* 0x000fe4000001ff00 */
[----:B------:R-:W-:Y:S02]  /*2e50*/  SHF.R.S32.HI R103, RZ, 0x1f, R36 ;  /* 0x0000001fff677819 */ /* 0x000fe40000011424 */
[----:B------:R-:W-:Y:S02]  /*2e60*/  IADD3 R116, P5, R36, UR16, RZ ;  /* 0x0000001024747c10 */ /* 0x000fe4000ffbe0ff */
[----:B------:R-:W-:Y:S02]  /*2e70*/  SHF.R.S32.HI R101, RZ, 0x1f, R37 ;  /* 0x0000001fff657819 */ /* 0x000fe40000011425 */
[----:B------:R-:W-:Y:S02]  /*2e80*/  IADD3 R114, P4, R37, UR16, RZ ;  /* 0x0000001025727c10 */ /* 0x000fe4000ff9e0ff */
[----:B------:R-:W-:-:S02]  /*2e90*/  CS2R R36, SRZ ;  /* 0x0000000000247805 */ /* 0x000fc4000001ff00 */
[----:B------:R-:W-:Y:S02]  /*2ea0*/  SHF.R.S32.HI R99, RZ, 0x1f, R38 ;  /* 0x0000001fff637819 */ /* 0x000fe40000011426 */
[----:B------:R-:W-:Y:S02]  /*2eb0*/  IADD3 R112, P3, R38, UR16, RZ ;  /* 0x0000001026707c10 */ /* 0x000fe4000ff7e0ff */
[----:B------:R-:W-:Y:S02]  /*2ec0*/  CS2R R38, SRZ ;  /* 0x0000000000267805 */ /* 0x000fe4000001ff00 */
[----:B------:R-:W-:Y:S02]  /*2ed0*/  IADD3.X R95, R95, UR17, RZ, P1, !PT ;  /* 0x000000115f5f7c10 */ /* 0x000fe40008ffe4ff */
[----:B------:R-:W-:Y:S02]  /*2ee0*/  IADD3 R94, P1, R49, UR10, RZ ;  /* 0x0000000a315e7c10 */ /* 0x000fe4000ff3e0ff */
[----:B------:R-:W-:-:S02]  /*2ef0*/  LOP3.LUT R4, R4, 0x90, RZ, 0xc0, !PT ;  /* 0x0000009004047812 */ /* 0x000fc400078ec0ff */
[----:B------:R-:W-:Y:S02]  /*2f00*/  LOP3.LUT R156, R3, R14, RZ, 0xfc, !PT ;  /* 0x0000000e039c7212 */ /* 0x000fe400078efcff */
[----:B------:R-:W-:Y:S02]  /*2f10*/  IADD3.X R107, R107, UR17, RZ, P0, !PT ;  /* 0x000000116b6b7c10 */ /* 0x000fe400087fe4ff */
[----:B------:R-:W-:Y:S02]  /*2f20*/  IADD3.X R105, R105, UR17, RZ, P6, !PT ;  /* 0x0000001169697c10 */ /* 0x000fe4000b7fe4ff */
[----:B------:R-:W-:Y:S02]  /*2f30*/  IADD3.X R103, R103, UR17, RZ, P5, !PT ;  /* 0x0000001167677c10 */ /* 0x000fe4000affe4ff */
[----:B------:R-:W-:Y:S02]  /*2f40*/  IADD3.X R101, R101, UR17, RZ, P4, !PT ;  /* 0x0000001165657c10 */ /* 0x000fe4000a7fe4ff */
[----:B------:R-:W-:-:S02]  /*2f50*/  IADD3.X R99, R99, UR17, RZ, P3, !PT ;  /* 0x0000001163637c10 */ /* 0x000fc40009ffe4ff */
[----:B------:R-:W-:Y:S02]  /*2f60*/  SHF.R.S32.HI R93, RZ, 0x1f, R43 ;  /* 0x0000001fff5d7819 */ /* 0x000fe4000001142b */
[----:B------:R-:W-:Y:S02]  /*2f70*/  IADD3 R106, P0, R43, UR16, RZ ;  /* 0x000000102b6a7c10 */ /* 0x000fe4000ff1e0ff */
[----:B------:R-:W-:Y:S02]  /*2f80*/  CS2R R42, SRZ ;  /* 0x00000000002a7805 */ /* 0x000fe4000001ff00 */
[----:B------:R-:W-:Y:S02]  /*2f90*/  SHF.R.S32.HI R92, RZ, 0x1f, R44 ;  /* 0x0000001fff5c7819 */ /* 0x000fe4000001142c */
[----:B------:R-:W-:Y:S02]  /*2fa0*/  IADD3 R104, P6, R44, UR16, RZ ;  /* 0x000000102c687c10 */ /* 0x000fe4000ffde0ff */
[----:B------:R-:W-:-:S02]  /*2fb0*/  SHF.R.S32.HI R91, RZ, 0x1f, R45 ;  /* 0x0000001fff5b7819 */ /* 0x000fc4000001142d */
[----:B------:R-:W-:Y:S02]  /*2fc0*/  IADD3 R102, P5, R45, UR16, RZ ;  /* 0x000000102d667c10 */ /* 0x000fe4000ffbe0ff */
[----:B------:R-:W-:Y:S02]  /*2fd0*/  CS2R R44, SRZ ;  /* 0x00000000002c7805 */ /* 0x000fe4000001ff00 */
[----:B------:R-:W-:Y:S02]  /*2fe0*/  SHF.R.S32.HI R90, RZ, 0x1f, R46 ;  /* 0x0000001fff5a7819 */ /* 0x000fe4000001142e */
[----:B------:R-:W-:Y:S02]  /*2ff0*/  IADD3 R100, P4, R46, UR16, RZ ;  /* 0x000000102e647c10 */ /* 0x000fe4000ff9e0ff */
[----:B------:R-:W-:Y:S02]  /*3000*/  SHF.R.S32.HI R89, RZ, 0x1f, R47 ;  /* 0x0000001fff597819 */ /* 0x000fe4000001142f */
[----:B------:R-:W-:Y:S01]  /*3010*/  IADD3 R98, P3, R47, UR16, RZ ;  /* 0x000000102f627c10 */ /* 0x000fe2000ff7e0ff */
[----:B------:R-:W-:Y:S01]  /*3020*/  USHF.L.U32 UR16, UR8, 0x5, URZ ;  /* 0x0000000508107899 */ /* 0x000fe2000800063f */
[----:B------:R-:W-:-:S02]  /*3030*/  LEA.HI.X.SX32 R154, R49, UR11, 0x1, P1 ;  /* 0x0000000b319a7c11 */ /* 0x000fc400088f0eff */
[----:B------:R-:W-:Y:S02]  /*3040*/  CS2R R46, SRZ ;  /* 0x00000000002e7805 */ /* 0x000fe4000001ff00 */
[----:B------:R-:W-:Y:S02]  /*3050*/  CS2R R48, SRZ ;  /* 0x0000000000307805 */ /* 0x000fe4000001ff00 */
[----:B------:R-:W-:Y:S01]  /*3060*/  SHF.R.S32.HI R158, RZ, 0x1f, R171 ;  /* 0x0000001fff9e7819 */ /* 0x000fe200000114ab */
[----:B------:R-:W-:Y:S01]  /*3070*/  USGXT.U32 UR8, UR7, 0xe ;  /* 0x0000000e0708789a */ /* 0x000fe20008000000 */
[----:B------:R-:W-:Y:S02]  /*3080*/  LOP3.LUT R164, R4, 0x7f, R15, 0x78, !PT ;  /* 0x0000007f04a47812 */ /* 0x000fe400078e780f */
[----:B------:R-:W-:Y:S02]  /*3090*/  LOP3.LUT R162, R156, 0x10, RZ, 0x3c, !PT ;  /* 0x000000109ca27812 */ /* 0x000fe400078e3cff */
[----:B------:R-:W-:-:S02]  /*30a0*/  IADD3.X R93, R93, UR17, RZ, P0, !PT ;  /* 0x000000115d5d7c10 */ /* 0x000fc400087fe4ff */
[----:B------:R-:W-:Y:S02]  /*30b0*/  IADD3.X R92, R92, UR17, RZ, P6, !PT ;  /* 0x000000115c5c7c10 */ /* 0x000fe4000b7fe4ff */
[----:B------:R-:W-:Y:S02]  /*30c0*/  IADD3.X R91, R91, UR17, RZ, P5, !PT ;  /* 0x000000115b5b7c10 */ /* 0x000fe4000affe4ff */
[----:B------:R-:W-:Y:S02]  /*30d0*/  IADD3.X R90, R90, UR17, RZ, P4, !PT ;  /* 0x000000115a5a7c10 */ /* 0x000fe4000a7fe4ff */
[----:B------:R-:W-:Y:S02]  /*30e0*/  IADD3.X R89, R89, UR17, RZ, P3, !PT ;  /* 0x0000001159597c10 */ /* 0x000fe40009ffe4ff */
[----:B------:R-:W-:Y:S01]  /*30f0*/  IADD3.X R88, R88, UR17, RZ, P2, !PT ;  /* 0x0000001158587c10 */ /* 0x000fe200097fe4ff */
[----:B------:R-:W-:-:S12]  /*3100*/  USHF.R.S32.HI UR17, URZ, 0x1f, UR16 ;  /* 0x0000001f3f117899 */ /* 0x000fd80008011410 */
.L_x_2:
[----:B------:R-:W-:Y:S02]  /*3110*/  ISETP.GE.AND P1, PT, R14, UR14, PT ;  /* 0x0000000e0e007c0c */ /* 0x000fe4000bf26270 */
[----:B------:R-:W-:Y:S02]  /*3120*/  ISETP.GE.AND P3, PT, R18, UR14, PT ;  /* 0x0000000e12007c0c */ /* 0x000fe4000bf66270 */
[-C--:B------:R-:W-:Y:S02]  /*3130*/  IADD3 R8, P0, R163, R94.reuse, RZ ;  /* 0x0000005ea3087210 */ /* 0x080fe40007f1e0ff */
[----:B------:R-:W-:Y:S02]  /*3140*/  IADD3 R2, P2, R153, R94, RZ ;  /* 0x0000005e99027210 */ /* 0x000fe40007f5e0ff */
[----:B------:R-:W-:Y:S02]  /*3150*/  PRMT R173, RZ, 0x7610, R173 ;  /* 0x00007610ffad7816 */ /* 0x000fe400000000ad */
[----:B------:R-:W-:-:S02]  /*3160*/  LEA.HI.X.SX32 R9, R163, R154, 0x1, P0 ;  /* 0x0000009aa3097211 */ /* 0x000fc400000f0eff */
[----:B------:R-:W-:Y:S02]  /*3170*/  LEA.HI.X.SX32 R3, R153, R154, 0x1, P2 ;  /* 0x0000009a99037211 */ /* 0x000fe400010f0eff */
[C---:B------:R-:W-:Y:S01]  /*3180*/  IADD3 R4, P2, R155.reuse, R94, RZ ;  /* 0x0000005e9b047210 */ /* 0x040fe20007f5e0ff */
[----:B------:R0:W2:Y:S01]  /*3190*/  @!P1 LDG.E.U8 R173, desc[UR12][R8.64] ;  /* 0x0000000c08ad9981 */ /* 0x0000a2000c1e1100 */
[----:B------:R-:W-:Y:S02]  /*31a0*/  PRMT R175, RZ, 0x7610, R175 ;  /* 0x00007610ffaf7816 */ /* 0x000fe400000000af */
[----:B------:R-:W-:Y:S02]  /*31b0*/  LEA.HI.X.SX32 R5, R155, R154, 0x1, P2 ;  /* 0x0000009a9b057211 */ /* 0x000fe400010f0eff */
[----:B------:R-:W-:Y:S02]  /*31c0*/  ISETP.GE.AND P0, PT, R19, UR14, PT ;  /* 0x0000000e13007c0c */ /* 0x000fe4000bf06270 */
[----:B------:R-:W-:Y:S01]  /*31d0*/  ISETP.GE.AND P1, PT, R16, UR14, PT ;  /* 0x0000000e10007c0c */ /* 0x000fe2000bf26270 */
[----:B------:R1:W3:Y:S01]  /*31e0*/  @!P3 LDG.E.U8 R175, desc[UR12][R2.64] ;  /* 0x0000000c02afb981 */ /* 0x0002e2000c1e1100 */
[----:B------:R-:W-:-:S02]  /*31f0*/  ISETP.GE.AND P2, PT, R20, UR14, PT ;  /* 0x0000000e14007c0c */ /* 0x000fc4000bf46270 */
[-C--:B------:R-:W-:Y:S02]  /*3200*/  IADD3 R6, P3, R165, R94.reuse, RZ ;  /* 0x0000005ea5067210 */ /* 0x080fe40007f7e0ff */
[----:B0-----:R-:W-:Y:S02]  /*3210*/  IADD3 R8, P4, R157, R94, RZ ;  /* 0x0000005e9d087210 */ /* 0x001fe40007f9e0ff */
[----:B------:R-:W-:Y:S02]  /*3220*/  PRMT R177, RZ, 0x7610, R177 ;  /* 0x00007610ffb17816 */ /* 0x000fe400000000b1 */
[----:B------:R-:W-:Y:S02]  /*3230*/  PRMT R179, RZ, 0x7610, R179 ;  /* 0x00007610ffb37816 */ /* 0x000fe400000000b3 */
[----:B------:R-:W-:Y:S02]  /*3240*/  PRMT R183, RZ, 0x7610, R183 ;  /* 0x00007610ffb77816 */ /* 0x000fe400000000b7 */
[-C--:B------:R-:W-:Y:S01]  /*3250*/  LEA.HI.X.SX32 R7, R165, R154.reuse, 0x1, P3 ;  /* 0x0000009aa5077211 */ /* 0x080fe200018f0eff */
[----:B------:R0:W4:Y:S01]  /*3260*/  @!P0 LDG.E.U8 R177, desc[UR12][R4.64] ;  /* 0x0000000c04b18981 */ /* 0x000122000c1e1100 */
[----:B------:R-:W-:-:S02]  /*3270*/  LEA.HI.X.SX32 R9, R157, R154, 0x1, P4 ;  /* 0x0000009a9d097211 */ /* 0x000fc400020f0eff */
[----:B------:R-:W-:Y:S01]  /*3280*/  IADD3 R10, P3, R159, R94, RZ ;  /* 0x0000005e9f0a7210 */ /* 0x000fe20007f7e0ff */
[----:B------:R5:W4:Y:S01]  /*3290*/  @!P1 LDG.E.U8 R179, desc[UR12][R6.64] ;  /* 0x0000000c06b39981 */ /* 0x000b22000c1e1100 */
[----:B------:R-:W-:Y:S02]  /*32a0*/  ISETP.GE.AND P0, PT, R21, UR14, PT ;  /* 0x0000000e15007c0c */ /* 0x000fe4000bf06270 */
[----:B------:R-:W-:Y:S01]  /*32b0*/  ISETP.GE.AND P1, PT, R22, UR14, PT ;  /* 0x0000000e16007c0c */ /* 0x000fe2000bf26270 */
[----:B------:R5:W4:Y:S01]  /*32c0*/  @!P2 LDG.E.U8 R183, desc[UR12][R8.64] ;  /* 0x0000000c08b7a981 */ /* 0x000b22000c1e1100 */
[----:B------:R-:W-:Y:S02]  /*32d0*/  ISETP.GE.AND P2, PT, R0, UR14, PT ;  /* 0x0000000e00007c0c */ /* 0x000fe4000bf46270 */
[----:B------:R-:W-:Y:S02]  /*32e0*/  LEA.HI.X.SX32 R11, R159, R154, 0x1, P3 ;  /* 0x0000009a9f0b7211 */ /* 0x000fe400018f0eff */
[----:B-1----:R-:W-:-:S02]  /*32f0*/  IADD3 R2, P3, R161, R94, RZ ;  /* 0x0000005ea1027210 */ /* 0x002fc40007f7e0ff */
[----:B0-----:R-:W-:Y:S02]  /*3300*/  IADD3 R4, P4, R167, R94, RZ ;  /* 0x0000005ea7047210 */ /* 0x001fe40007f9e0ff */
[----:B------:R-:W-:Y:S02]  /*3310*/  PRMT R181, RZ, 0x7610, R181 ;  /* 0x00007610ffb57816 */ /* 0x000fe400000000b5 */
[----:B------:R-:W-:Y:S02]  /*3320*/  PRMT R185, RZ, 0x7610, R185 ;  /* 0x00007610ffb97816 */ /* 0x000fe400000000b9 */
[----:B------:R-:W-:Y:S02]  /*3330*/  PRMT R187, RZ, 0x7610, R187 ;  /* 0x00007610ffbb7816 */ /* 0x000fe400000000bb */
[-C--:B------:R-:W-:Y:S01]  /*3340*/  LEA.HI.X.SX32 R3, R161, R154.reuse, 0x1, P3 ;  /* 0x0000009aa1037211 */ /* 0x080fe200018f0eff */
[----:B------:R0:W4:Y:S01]  /*3350*/  @!P0 LDG.E.U8 R181, desc[UR12][R10.64] ;  /* 0x0000000c0ab58981 */ /* 0x000122000c1e1100 */
[----:B------:R-:W-:-:S03]  /*3360*/  LEA.HI.X.SX32 R5, R167, R154, 0x1, P4 ;  /* 0x0000009aa7057211 */ /* 0x000fc600020f0eff */
[----:B------:R1:W4:Y:S04]  /*3370*/  @!P1 LDG.E.U8 R185, desc[UR12][R2.64] ;  /* 0x0000000c02b99981 */ /* 0x000328000c1e1100 */
[----:B------:R1:W4:Y:S01]  /*3380*/  @!P2 LDG.E.U8 R187, desc[UR12][R4.64] ;  /* 0x0000000c04bba981 */ /* 0x000322000c1e1100 */
[----:B------:R-:W-:Y:S01]  /*3390*/  BAR.SYNC.DEFER_BLOCKING 0x0 ;  /* 0x0000000000007b1d */ /* 0x000fe20000010000 */
[----:B------:R-:W-:Y:S02]  /*33a0*/  ISETP.GE.AND P0, PT, R166, UR14, PT ;  /* 0x0000000ea6007c0c */ /* 0x000fe4000bf06270 */
[C---:B-----5:R-:W-:Y:S02]  /*33b0*/  IADD3 R6, P3, R171.reuse, R151, RZ ;  /* 0x00000097ab067210 */ /* 0x060fe40007f7e0ff */
[----:B------:R-:W-:-:S02]  /*33c0*/  IADD3 R8, P1, R171, R150, RZ ;  /* 0x00000096ab087210 */ /* 0x000fc40007f3e0ff */
[----:B------:R-:W-:Y:S01]  /*33d0*/  PRMT R189, RZ, 0x7610, R189 ;  /* 0x00007610ffbd7816 */ /* 0x000fe200000000bd */
[C---:B------:R-:W-:Y:S01]  /*33e0*/  IMAD.X R7, R158.reuse, 0x1, R143, P3 ;  /* 0x000000019e077824 */ /* 0x040fe200018e068f */
[----:B------:R-:W-:Y:S01]  /*33f0*/  PRMT R191, RZ, 0x7610, R191 ;  /* 0x00007610ffbf7816 */ /* 0x000fe200000000bf */
[C---:B------:R-:W-:Y:S01]  /*3400*/  IMAD.X R9, R158.reuse, 0x1, R141, P1 ;  /* 0x000000019e097824 */ /* 0x040fe200008e068d */
[C---:B0-----:R-:W-:Y:S02]  /*3410*/  IADD3 R10, P1, R171.reuse, R149, RZ ;  /* 0x00000095ab0a7210 */ /* 0x041fe40007f3e0ff */
[C---:B-1----:R-:W-:Y:S02]  /*3420*/  IADD3 R2, P2, R171.reuse, R148, RZ ;  /* 0x00000094ab027210 */ /* 0x042fe40007f5e0ff */
[----:B------:R-:W-:Y:S01]  /*3430*/  IADD3 R12, P3, R171, R147, RZ ;  /* 0x00000093ab0c7210 */ /* 0x000fe20007f7e0ff */
[C---:B------:R-:W-:Y:S01]  /*3440*/  IMAD.X R11, R158.reuse, 0x1, R139, P1 ;  /* 0x000000019e0b7824 */ /* 0x040fe200008e068b */
[----:B------:R-:W-:Y:S01]  /*3450*/  PRMT R195, RZ, 0x7610, R195 ;  /* 0x00007610ffc37816 */ /* 0x000fe200000000c3 */
[C---:B------:R-:W-:Y:S01]  /*3460*/  IMAD.X R3, R158.reuse, 0x1, R137, P2 ;  /* 0x000000019e037824 */ /* 0x040fe200010e0689 */
[----:B------:R-:W-:Y:S01]  /*3470*/  PRMT R193, RZ, 0x7610, R193 ;  /* 0x00007610ffc17816 */ /* 0x000fe200000000c1 */
[----:B------:R-:W-:Y:S01]  /*3480*/  IMAD.X R13, R158, 0x1, R135, P3 ;  /* 0x000000019e0d7824 */ /* 0x000fe200018e0687 */
[----:B------:R-:W-:-:S02]  /*3490*/  PRMT R197, RZ, 0x7610, R197 ;  /* 0x00007610ffc57816 */ /* 0x000fc400000000c5 */
[C---:B------:R-:W-:Y:S01]  /*34a0*/  IADD3 R4, P1, R171.reuse, R146, RZ ;  /* 0x00000092ab047210 */ /* 0x040fe20007f3e0ff */
[----:B------:R0:W5:Y:S04]  /*34b0*/  @!P0 LDG.E.U8 R189, desc[UR12][R6.64] ;  /* 0x0000000c06bd8981 */ /* 0x000168000c1e1100 */
[----:B------:R1:W5:Y:S01]  /*34c0*/  @!P0 LDG.E.U8 R191, desc[UR12][R8.64] ;  /* 0x0000000c08bf8981 */ /* 0x000362000c1e1100 */
[----:B------:R-:W-:Y:S02]  /*34d0*/  PRMT R249, RZ, 0x7610, R249 ;  /* 0x00007610fff97816 */ /* 0x000fe400000000f9 */
[----:B------:R-:W-:Y:S01]  /*34e0*/  PRMT R247, RZ, 0x7610, R247 ;  /* 0x00007610fff77816 */ /* 0x000fe200000000f7 */
[----:B------:R1:W5:Y:S01]  /*34f0*/  @!P0 LDG.E.U8 R195, desc[UR12][R10.64] ;  /* 0x0000000c0ac38981 */ /* 0x000362000c1e1100 */
[----:B0-----:R-:W-:-:S03]  /*3500*/  IADD3 R6, P2, R171, R144, RZ ;  /* 0x00000090ab067210 */ /* 0x001fc60007f5e0ff */
[----:B------:R0:W5:Y:S01]  /*3510*/  @!P0 LDG.E.U8 R193, desc[UR12][R2.64] ;  /* 0x0000000c02c18981 */ /* 0x000162000c1e1100 */
[C---:B-1----:R-:W-:Y:S01]  /*3520*/  IADD3 R8, P3, R171.reuse, R142, RZ ;  /* 0x0000008eab087210 */ /* 0x042fe20007f7e0ff */
[C---:B------:R-:W-:Y:S02]  /*3530*/  IMAD.X R5, R158.reuse, 0x1, R133, P1 ;  /* 0x000000019e057824 */ /* 0x040fe400008e0685 */
[----:B------:R1:W5:Y:S01]  /*3540*/  @!P0 LDG.E.U8 R197, desc[UR12][R12.64] ;  /* 0x0000000c0cc58981 */ /* 0x000362000c1e1100 */
[C---:B------:R-:W-:Y:S01]  /*3550*/  IMAD.X R7, R158.reuse, 0x1, R131, P2 ;  /* 0x000000019e077824 */ /* 0x040fe200010e0683 */
[----:B------:R-:W-:Y:S01]  /*3560*/  PRMT R245, RZ, 0x7610, R245 ;  /* 0x00007610fff57816 */ /* 0x000fe200000000f5 */
[----:B------:R-:W-:Y:S01]  /*3570*/  IMAD.X R9, R158, 0x1, R129, P3 ;  /* 0x000000019e097824 */ /* 0x000fe200018e0681 */
[C---:B------:R-:W-:Y:S01]  /*3580*/  IADD3 R10, P2, R171.reuse, R138, RZ ;  /* 0x0000008aab0a7210 */ /* 0x040fe20007f5e0ff */
[----:B------:R1:W5:Y:S01]  /*3590*/  @!P0 LDG.E.U8 R249, desc[UR12][R4.64] ;  /* 0x0000000c04f98981 */ /* 0x000362000c1e1100 */
[----:B0-----:R-:W-:-:S02]  /*35a0*/  IADD3 R2, P1, R171, R140, RZ ;  /* 0x0000008cab027210 */ /* 0x001fc40007f3e0ff */
[----:B------:R-:W-:Y:S01]  /*35b0*/  PRMT R243, RZ, 0x7610, R243 ;  /* 0x00007610fff37816 */ /* 0x000fe200000000f3 */
[----:B------:R0:W5:Y:S01]  /*35c0*/  @!P0 LDG.E.U8 R247, desc[UR12][R6.64] ;  /* 0x0000000c06f78981 */ /* 0x000162000c1e1100 */
[C---:B-1----:R-:W-:Y:S01]  /*35d0*/  IADD3 R12, P3, R171.reuse, R136, RZ ;  /* 0x00000088ab0c7210 */ /* 0x042fe20007f7e0ff */
[C---:B------:R-:W-:Y:S01]  /*35e0*/  IMAD.X R3, R158.reuse, 0x1, R127, P1 ;  /* 0x000000019e037824 */ /* 0x040fe200008e067f */
[----:B------:R-:W-:Y:S01]  /*35f0*/  PRMT R241, RZ, 0x7610, R241 ;  /* 0x00007610fff17816 */ /* 0x000fe200000000f1 */
        /* <DEDUP_REMOVED lines=66> */
[----:B0-----:R-:W-:-:S03]  /*3a20*/  IADD3 R10, P2, R171, R102, RZ ;  /* 0x00000066ab0a7210 */ /* 0x001fc60007f5e0ff */
[----:B------:R0:W5:Y:S01]  /*3a30*/  @!P0 LDG.E.U8 R211, desc[UR12][R6.64] ;  /* 0x0000000c06d38981 */ /* 0x000162000c1e1100 */
[C---:B-1----:R-:W-:Y:S01]  /*3a40*/  IADD3 R12, P3, R171.reuse, R100, RZ ;  /* 0x00000064ab0c7210 */ /* 0x042fe20007f7e0ff */
[C---:B------:R-:W-:Y:S02]  /*3a50*/  IMAD.X R3, R158.reuse, 0x1, R92, P1 ;  /* 0x000000019e037824 */ /* 0x040fe400008e065c */
[----:B------:R1:W5:Y:S01]  /*3a60*/  @!P0 LDG.E.U8 R209, desc[UR12][R8.64] ;  /* 0x0000000c08d18981 */ /* 0x000362000c1e1100 */
[C---:B------:R-:W-:Y:S01]  /*3a70*/  IMAD.X R11, R158.reuse, 0x1, R91, P2 ;  /* 0x000000019e0b7824 */ /* 0x040fe200010e065b */
[C---:B------:R-:W-:Y:S01]  /*3a80*/  IADD3 R4, P2, R171.reuse, R98, RZ ;  /* 0x00000062ab047210 */ /* 0x040fe20007f5e0ff */
[C---:B------:R-:W-:Y:S01]  /*3a90*/  IMAD.X R13, R158.reuse, 0x1, R90, P3 ;  /* 0x000000019e0d7824 */ /* 0x040fe200018e065a */
[C---:B0-----:R-:W-:Y:S02]  /*3aa0*/  IADD3 R6, P3, R171.reuse, R96, RZ ;  /* 0x00000060ab067210 */ /* 0x041fe40007f7e0ff */
[----:B-1----:R-:W-:Y:S01]  /*3ab0*/  IADD3 R8, P1, R171, R152, RZ ;  /* 0x00000098ab087210 */ /* 0x002fe20007f3e0ff */
[C---:B------:R-:W-:Y:S01]  /*3ac0*/  IMAD.X R5, R158.reuse, 0x1, R89, P2 ;  /* 0x000000019e057824 */ /* 0x040fe200010e0659 */
[----:B------:R-:W-:Y:S01]  /*3ad0*/  PRMT R207, RZ, 0x7610, R207 ;  /* 0x00007610ffcf7816 */ /* 0x000fe200000000cf */
[C---:B------:R-:W-:Y:S01]  /*3ae0*/  IMAD.X R7, R158.reuse, 0x1, R88, P3 ;  /* 0x000000019e077824 */ /* 0x040fe200018e0658 */
[----:B------:R-:W-:Y:S01]  /*3af0*/  PRMT R205, RZ, 0x7610, R205 ;  /* 0x00007610ffcd7816 */ /* 0x000fe200000000cd */
[----:B------:R-:W-:Y:S01]  /*3b00*/  IMAD.X R9, R158, 0x1, R145, P1 ;  /* 0x000000019e097824 */ /* 0x000fe200008e0691 */
[----:B------:R-:W-:-:S02]  /*3b10*/  PRMT R203, RZ, 0x7610, R203 ;  /* 0x00007610ffcb7816 */ /* 0x000fc400000000cb */
[----:B------:R-:W-:Y:S01]  /*3b20*/  PRMT R201, RZ, 0x7610, R201 ;  /* 0x00007610ffc97816 */ /* 0x000fe200000000c9 */
[----:B------:R-:W5:Y:S01]  /*3b30*/  @!P0 LDG.E.U8 R207, desc[UR12][R2.64] ;  /* 0x0000000c02cf8981 */ /* 0x000f62000c1e1100 */
[----:B------:R-:W-:Y:S02]  /*3b40*/  PRMT R199, RZ, 0x7610, R199 ;  /* 0x00007610ffc77816 */ /* 0x000fe400000000c7 */
[----:B------:R-:W-:Y:S01]  /*3b50*/  PRMT R251, RZ, 0x7610, R251 ;  /* 0x00007610fffb7816 */ /* 0x000fe200000000fb */
[----:B------:R-:W5:Y:S04]  /*3b60*/  @!P0 LDG.E.U8 R205, desc[UR12][R10.64] ;  /* 0x0000000c0acd8981 */ /* 0x000f68000c1e1100 */
[----:B------:R-:W5:Y:S04]  /*3b70*/  @!P0 LDG.E.U8 R203, desc[UR12][R12.64] ;  /* 0x0000000c0ccb8981 */ /* 0x000f68000c1e1100 */
[----:B------:R-:W5:Y:S04]  /*3b80*/  @!P0 LDG.E.U8 R201, desc[UR12][R4.64] ;  /* 0x0000000c04c98981 */ /* 0x000f68000c1e1100 */
[----:B------:R-:W5:Y:S04]  /*3b90*/  @!P0 LDG.E.U8 R199, desc[UR12][R6.64] ;  /* 0x0000000c06c78981 */ /* 0x000f68000c1e1100 */
[----:B------:R-:W5:Y:S01]  /*3ba0*/  @!P0 LDG.E.U8 R251, desc[UR12][R8.64] ;  /* 0x0000000c08fb8981 */ /* 0x000f62000c1e1100 */
[----:B------:R-:W-:-:S04]  /*3bb0*/  USHF.L.U32 UR7, UR15, 0x6, URZ ;  /* 0x000000060f077899 */ /* 0x000fc8000800063f */
[----:B------:R-:W-:-:S04]  /*3bc0*/  ULOP3.LUT UR7, UR7, 0x100, URZ, 0xc0, !UPT ;  /* 0x0000010007077892 */ /* 0x000fc8000f8ec03f */
[----:B------:R-:W-:-:S04]  /*3bd0*/  ULEA.HI UR7, UR4, UR7, URZ, 0x1c ;  /* 0x0000000704077291 */ /* 0x000fc8000f8fe03f */
[----:B------:R-:W-:Y:S01]  /*3be0*/  ULOP3.LUT UR10, UR7, 0x3fff, URZ, 0xc0, !UPT ;  /* 0x00003fff070a7892 */ /* 0x000fe2000f8ec03f */
[----:B------:R-:W-:Y:S01]  /*3bf0*/  UMOV UR9, 0xc0000010 ;  /* 0xc000001000097882 */ /* 0x000fe20000000000 */
[----:B------:R-:W-:Y:S01]  /*3c00*/  UMOV UR11, 0xc0000010 ;  /* 0xc0000010000b7882 */ /* 0x000fe20000000000 */
[----:B--2---:R0:W-:Y:S04]  /*3c10*/  STS.U8 [R156+UR4+0x2000], R173 ;  /* 0x002000ad9c007988 */ /* 0x0041e80008000004 */
[----:B---3--:R0:W-:Y:S04]  /*3c20*/  STS.U8 [R156+UR4+0x2004], R175 ;  /* 0x002004af9c007988 */ /* 0x0081e80008000004 */
[----:B----4-:R0:W-:Y:S04]  /*3c30*/  STS.U8 [R156+UR4+0x2008], R177 ;  /* 0x002008b19c007988 */ /* 0x0101e80008000004 */
[----:B------:R0:W-:Y:S04]  /*3c40*/  STS.U8 [R156+UR4+0x200c], R179 ;  /* 0x00200cb39c007988 */ /* 0x0001e80008000004 */
[----:B------:R0:W-:Y:S04]  /*3c50*/  STS.U8 [R162+UR4+0x2000], R183 ;  /* 0x002000b7a2007988 */ /* 0x0001e80008000004 */
[----:B------:R0:W-:Y:S04]  /*3c60*/  STS.U8 [R162+UR4+0x2004], R181 ;  /* 0x002004b5a2007988 */ /* 0x0001e80008000004 */
[----:B------:R0:W-:Y:S04]  /*3c70*/  STS.U8 [R162+UR4+0x2008], R185 ;  /* 0x002008b9a2007988 */ /* 0x0001e80008000004 */
[----:B------:R0:W-:Y:S04]  /*3c80*/  STS.U8 [R162+UR4+0x200c], R187 ;  /* 0x00200cbba2007988 */ /* 0x0001e80008000004 */
[----:B-----5:R0:W-:Y:S04]  /*3c90*/  STS.U8 [R164+UR4+0x1e00], R189 ;  /* 0x001e00bda4007988 */ /* 0x0201e80008000004 */
[----:B------:R0:W-:Y:S04]  /*3ca0*/  STS.U8 [R164+UR4+0x1d00], R191 ;  /* 0x001d00bfa4007988 */ /* 0x0001e80008000004 */
        /* <DEDUP_REMOVED lines=28> */
[----:B------:R0:W-:Y:S04]  /*3e70*/  STS.U8 [R164+UR4], R199 ;  /* 0x000000c7a4007988 */ /* 0x0001e80008000004 */
[----:B------:R0:W-:Y:S01]  /*3e80*/  STS.U8 [R164+UR4+0x1f00], R251 ;  /* 0x001f00fba4007988 */ /* 0x0001e20008000004 */
[----:B------:R1:W-:Y:S06]  /*3e90*/  MEMBAR.ALL.CTA ;  /* 0x0000000000007992 */ /* 0x0003ec0000008000 */
[----:B-1----:R-:W1:Y:S02]  /*3ea0*/  FENCE.VIEW.ASYNC.S ;  /* 0x00000000000073c6 */ /* 0x002e640000000000 */
[----:B-1----:R-:W-:Y:S06]  /*3eb0*/  BAR.SYNC.DEFER_BLOCKING 0x0 ;  /* 0x0000000000007b1d */ /* 0x002fec0000010000 */
[----:B------:R-:W-:-:S06]  /*3ec0*/  WARPGROUP.ARRIVE ;  /* 0x00000000000079c5 */ /* 0x000fcc0000000000 */
[----:B------:R-:W-:Y:S01]  /*3ed0*/  QGMMA.64x128x32.F32.E5M2.E5M2 R24, gdesc[UR8], R24, gsb0 ;  /* 0x01e00000081879f3 */ /* 0x000fe20008003818 */
[----:B------:R-:W-:-:S04]  /*3ee0*/  IADD3 R147, P5, R147, UR16, RZ ;  /* 0x0000001093937c10 */ /* 0x000fc8000ffbe0ff */
[----:B------:R-:W-:Y:S02]  /*3ef0*/  IADD3.X R135, R135, UR17, RZ, P5, !PT ;  /* 0x0000001187877c10 */ /* 0x000fe4000affe4ff */
[----:B------:R-:W-:Y:S02]  /*3f00*/  IADD3 R134, P5, R134, UR16, RZ ;  /* 0x0000001086867c10 */ /* 0x000fe4000ffbe0ff */
[----:B------:R-:W-:Y:S02]  /*3f10*/  IADD3 R152, P0, R152, UR16, RZ ;  /* 0x0000001098987c10 */ /* 0x000fe4000ff1e0ff */
[----:B------:R-:W-:Y:S02]  /*3f20*/  IADD3 R151, P1, R151, UR16, RZ ;  /* 0x0000001097977c10 */ /* 0x000fe4000ff3e0ff */
[----:B------:R-:W-:Y:S02]  /*3f30*/  IADD3 R150, P2, R150, UR16, RZ ;  /* 0x0000001096967c10 */ /* 0x000fe4000ff5e0ff */
[----:B------:R-:W-:-:S02]  /*3f40*/  IADD3 R149, P3, R149, UR16, RZ ;  /* 0x0000001095957c10 */ /* 0x000fc4000ff7e0ff */
[----:B------:R-:W-:Y:S02]  /*3f50*/  IADD3.X R121, R121, UR17, RZ, P5, !PT ;  /* 0x0000001179797c10 */ /* 0x000fe4000affe4ff */
[----:B------:R-:W-:Y:S02]  /*3f60*/  IADD3 R120, P5, R120, UR16, RZ ;  /* 0x0000001078787c10 */ /* 0x000fe4000ffbe0ff */
[----:B------:R-:W-:Y:S02]  /*3f70*/  IADD3 R148, P4, R148, UR16, RZ ;  /* 0x0000001094947c10 */ /* 0x000fe4000ff9e0ff */
[----:B------:R-:W-:Y:S02]  /*3f80*/  IADD3.X R145, R145, UR17, RZ, P0, !PT ;  /* 0x0000001191917c10 */ /* 0x000fe400087fe4ff */
[----:B------:R-:W-:Y:S02]  /*3f90*/  IADD3.X R143, R143, UR17, RZ, P1, !PT ;  /* 0x000000118f8f7c10 */ /* 0x000fe40008ffe4ff */
[----:B------:R-:W-:-:S02]  /*3fa0*/  IADD3.X R141, R141, UR17, RZ, P2, !PT ;  /* 0x000000118d8d7c10 */ /* 0x000fc400097fe4ff */
[----:B------:R-:W-:Y:S02]  /*3fb0*/  IADD3.X R139, R139, UR17, RZ, P3, !PT ;  /* 0x000000118b8b7c10 */ /* 0x000fe40009ffe4ff */
[----:B------:R-:W-:Y:S02]  /*3fc0*/  IADD3 R146, P6, R146, UR16, RZ ;  /* 0x0000001092927c10 */ /* 0x000fe4000ffde0ff */
[----:B------:R-:W-:Y:S02]  /*3fd0*/  IADD3 R144, P0, R144, UR16, RZ ;  /* 0x0000001090907c10 */ /* 0x000fe4000ff1e0ff */
[----:B------:R-:W-:Y:S02]  /*3fe0*/  IADD3 R142, P1, R142, UR16, RZ ;  /* 0x000000108e8e7c10 */ /* 0x000fe4000ff3e0ff */
[----:B------:R-:W-:Y:S02]  /*3ff0*/  IADD3 R140, P2, R140, UR16, RZ ;  /* 0x000000108c8c7c10 */ /* 0x000fe4000ff5e0ff */
[----:B------:R-:W-:Y:S01]  /*4000*/  IADD3 R138, P3, R138, UR16, RZ ;  /* 0x000000108a8a7c10 */ /* 0x000fe2000ff7e0ff */
[----:B------:R-:W-:Y:S01]  /*4010*/  VIADD R160, R160, 0xffffffff ;  /* 0xffffffffa0a07836 */ /* 0x000fe20000000000 */
[----:B------:R-:W-:-:S02]  /*4020*/  IADD3.X R107, R107, UR17, RZ, P5, !PT ;  /* 0x000000116b6b7c10 */ /* 0x000fc4000affe4ff */
[----:B------:R-:W-:Y:S02]  /*4030*/  IADD3.X R137, R137, UR17, RZ, P4, !PT ;  /* 0x0000001189897c10 */ /* 0x000fe4000a7fe4ff */
[----:B------:R-:W-:Y:S02]  /*4040*/  IADD3 R106, P5, R106, UR16, RZ ;  /* 0x000000106a6a7c10 */ /* 0x000fe4000ffbe0ff */
[----:B------:R-:W-:Y:S02]  /*4050*/  IADD3 R136, P4, R136, UR16, RZ ;  /* 0x0000001088887c10 */ /* 0x000fe4000ff9e0ff */
[----:B------:R-:W-:Y:S02]  /*4060*/  IADD3.X R133, R133, UR17, RZ, P6, !PT ;  /* 0x0000001185857c10 */ /* 0x000fe4000b7fe4ff */
[----:B------:R-:W-:Y:S02]  /*4070*/  IADD3.X R131, R131, UR17, RZ, P0, !PT ;  /* 0x0000001183837c10 */ /* 0x000fe400087fe4ff */
[----:B------:R-:W-:-:S02]  /*4080*/  IADD3.X R129, R129, UR17, RZ, P1, !PT ;  /* 0x0000001181817c10 */ /* 0x000fc40008ffe4ff */
[----:B------:R-:W-:Y:S02]  /*4090*/  IADD3.X R127, R127, UR17, RZ, P2, !PT ;  /* 0x000000117f7f7c10 */ /* 0x000fe400097fe4ff */
[----:B------:R-:W-:Y:S02]  /*40a0*/  IADD3.X R125, R125, UR17, RZ, P3, !PT ;  /* 0x000000117d7d7c10 */ /* 0x000fe40009ffe4ff */
[----:B------:R-:W-:Y:S02]  /*40b0*/  IADD3 R132, P6, R132, UR16, RZ ;  /* 0x0000001084847c10 */ /* 0x000fe4000ffde0ff */
[----:B------:R-:W-:Y:S02]  /*40c0*/  IADD3 R130, P0, R130, UR16, RZ ;  /* 0x0000001082827c10 */ /* 0x000fe4000ff1e0ff */
[----:B------:R-:W-:Y:S02]  /*40d0*/  IADD3 R128, P1, R128, UR16, RZ ;  /* 0x0000001080807c10 */ /* 0x000fe4000ff3e0ff */
[----:B------:R-:W-:-:S02]  /*40e0*/  IADD3 R126, P2, R126, UR16, RZ ;  /* 0x000000107e7e7c10 */ /* 0x000fc4000ff5e0ff */
[----:B------:R-:W-:Y:S02]  /*40f0*/  IADD3 R124, P3, R124, UR16, RZ ;  /* 0x000000107c7c7c10 */ /* 0x000fe4000ff7e0ff */
[----:B------:R-:W-:Y:S02]  /*4100*/  IADD3.X R93, R93, UR17, RZ, P5, !PT ;  /* 0x000000115d5d7c10 */ /* 0x000fe4000affe4ff */
[----:B------:R-:W-:Y:S02]  /*4110*/  IADD3.X R123, R123, UR17, RZ, P4, !PT ;  /* 0x000000117b7b7c10 */ /* 0x000fe4000a7fe4ff */
[----:B------:R-:W-:Y:S02]  /*4120*/  ISETP.NE.U32.AND P5, PT, R160, RZ, PT ;  /* 0x000000ffa000720c */ /* 0x000fe40003fa5070 */
[----:B------:R-:W-:Y:S02]  /*4130*/  IADD3 R122, P4, R122, UR16, RZ ;  /* 0x000000107a7a7c10 */ /* 0x000fe4000ff9e0ff */
[----:B------:R-:W-:-:S02]  /*4140*/  IADD3.X R119, R119, UR17, RZ, P6, !PT ;  /* 0x0000001177777c10 */ /* 0x000fc4000b7fe4ff */
[----:B------:R-:W-:Y:S02]  /*4150*/  IADD3.X R117, R117, UR17, RZ, P0, !PT ;  /* 0x0000001175757c10 */ /* 0x000fe400087fe4ff */
[----:B------:R-:W-:Y:S02]  /*4160*/  IADD3.X R115, R115, UR17, RZ, P1, !PT ;  /* 0x0000001173737c10 */ /* 0x000fe40008ffe4ff */
[----:B------:R-:W-:Y:S02]  /*4170*/  IADD3.X R113, R113, UR17, RZ, P2, !PT ;  /* 0x0000001171717c10 */ /* 0x000fe400097fe4ff */
[----:B------:R-:W-:Y:S02]  /*4180*/  IADD3.X R111, R111, UR17, RZ, P3, !PT ;  /* 0x000000116f6f7c10 */ /* 0x000fe40009ffe4ff */
[----:B------:R-:W-:Y:S02]  /*4190*/  IADD3 R118, P6, R118, UR16, RZ ;  /* 0x0000001076767c10 */ /* 0x000fe4000ffde0ff */
[----:B------:R-:W-:-:S02]  /*41a0*/  IADD3 R116, P0, R116, UR16, RZ ;  /* 0x0000001074747c10 */ /* 0x000fc4000ff1e0ff */
[----:B------:R-:W-:Y:S02]  /*41b0*/  IADD3 R114, P1, R114, UR16, RZ ;  /* 0x0000001072727c10 */ /* 0x000fe4000ff3e0ff */
[----:B------:R-:W-:Y:S02]  /*41c0*/  IADD3 R112, P2, R112, UR16, RZ ;  /* 0x0000001070707c10 */ /* 0x000fe4000ff5e0ff */
[----:B------:R-:W-:Y:S02]  /*41d0*/  IADD3 R110, P3, R110, UR16, RZ ;  /* 0x000000106e6e7c10 */ /* 0x000fe4000ff7e0ff */
[----:B------:R-:W-:Y:S02]  /*41e0*/  IADD3.X R109, R109, UR17, RZ, P4, !PT ;  /* 0x000000116d6d7c10 */ /* 0x000fe4000a7fe4ff */
        /* <DEDUP_REMOVED lines=11> */
[----:B------:R-:W-:Y:S01]  /*42a0*/  IADD3.X R95, R95, UR17, RZ, P4, !PT ;  /* 0x000000115f5f7c10 */ /* 0x000fe2000a7fe4ff */
[----:B------:R-:W-:Y:S01]  /*42b0*/  UIADD3 UR14, UR14, -0x20, URZ ;  /* 0xffffffe00e0e7890 */ /* 0x000fe2000fffe03f */
[----:B------:R-:W-:Y:S02]  /*42c0*/  IADD3 R94, P4, R169, R94, RZ ;  /* 0x0000005ea95e7210 */ /* 0x000fe40007f9e0ff */
[----:B------:R-:W-:-:S02]  /*42d0*/  IADD3.X R92, R92, UR17, RZ, P6, !PT ;  /* 0x000000115c5c7c10 */ /* 0x000fc4000b7fe4ff */
[----:B------:R-:W-:Y:S02]  /*42e0*/  IADD3.X R91, R91, UR17, RZ, P0, !PT ;  /* 0x000000115b5b7c10 */ /* 0x000fe400087fe4ff */
[----:B------:R-:W-:Y:S02]  /*42f0*/  IADD3.X R90, R90, UR17, RZ, P1, !PT ;  /* 0x000000115a5a7c10 */ /* 0x000fe40008ffe4ff */
[----:B------:R-:W-:Y:S02]  /*4300*/  IADD3.X R89, R89, UR17, RZ, P2, !PT ;  /* 0x0000001159597c10 */ /* 0x000fe400097fe4ff */
[----:B------:R-:W-:Y:S01]  /*4310*/  IADD3.X R88, R88, UR17, RZ, P3, !PT ;  /* 0x0000001158587c10 */ /* 0x000fe20009ffe4ff */
[----:B------:R-:W-:Y:S02]  /*4320*/  WARPGROUP.DEPBAR.LE gsb0, 0x0 ;  /* 0x00008000000079c5 */ /* 0x000fe40000010000 */
[----:B------:R-:W-:Y:S01]  /*4330*/  LEA.HI.X.SX32 R154, R169, R154, 0x1, P4 ;  /* 0x0000009aa99a7211 */ /* 0x000fe200020f0eff */
[----:B0-----:R-:W-:Y:S06]  /*4340*/  @P5 BRA `(.L_x_2) ;  /* 0xffffffec00705947 */ /* 0x001fec000383ffff */
.L_x_1:
[----:B------:R-:W-:Y:S01]  /*4350*/  IMAD.SHL.U32 R2, R15, 0x200, RZ ;  /* 0x000002000f027824 */ /* 0x000fe200078e00ff */
[----:B------:R-:W-:Y:S01]  /*4360*/  F2FP.SATFINITE.E5M2.F32.PACK_AB_MERGE_C R56, R57, R56, RZ ;  /* 0x000000383938723e */ /* 0x000fe200048060ff */
[----:B------:R-:W-:Y:S01]  /*4370*/  IMAD.SHL.U32 R3, R15, 0x8, RZ ;  /* 0x000000080f037824 */ /* 0x000fe200078e00ff */
[----:B------:R-:W-:Y:S01]  /*4380*/  F2FP.SATFINITE.E5M2.F32.PACK_AB_MERGE_C R60, R61, R60, RZ ;  /* 0x0000003c3d3c723e */ /* 0x000fe200048060ff */
[----:B------:R-:W-:Y:S01]  /*4390*/  IMAD.SHL.U32 R5, R15, 0x800, RZ ;  /* 0x000008000f057824 */ /* 0x000fe200078e00ff */
[----:B------:R-:W-:Y:S01]  /*43a0*/  F2FP.SATFINITE.E5M2.F32.PACK_AB_MERGE_C R64, R65, R64, RZ ;  /* 0x000000404140723e */ /* 0x000fe200048060ff */
[C---:B------:R-:W-:Y:S01]  /*43b0*/  IMAD.SHL.U32 R4, R15.reuse, 0x4, RZ ;  /* 0x000000040f047824 */ /* 0x040fe200078e00ff */
[----:B------:R-:W-:Y:S01]  /*43c0*/  LOP3.LUT R2, R2, 0x3000, RZ, 0xc0, !PT ;  /* 0x0000300002027812 */ /* 0x000fe200078ec0ff */
[----:B------:R-:W-:Y:S01]  /*43d0*/  IMAD.SHL.U32 R6, R15, 0x10, RZ ;  /* 0x000000100f067824 */ /* 0x000fe200078e00ff */
[----:B------:R-:W-:Y:S01]  /*43e0*/  F2FP.SATFINITE.E5M2.F32.PACK_AB_MERGE_C R24, R25, R24, RZ ;  /* 0x000000181918723e */ /* 0x000fe200048060ff */
[----:B------:R-:W-:Y:S01]  /*43f0*/  BAR.SYNC.DEFER_BLOCKING 0x0 ;  /* 0x0000000000007b1d */ /* 0x000fe20000010000 */
[----:B------:R-:W-:Y:S01]  /*4400*/  F2FP.SATFINITE.E5M2.F32.PACK_AB_MERGE_C R28, R29, R28, RZ ;  /* 0x0000001c1d1c723e */ /* 0x000fe200048060ff */
[----:B------:R-:W-:Y:S01]  /*4410*/  ULEA UR7, UR6, UR4, 0x4 ;  /* 0x0000000406077291 */ /* 0x000fe2000f8e203f */
[----:B------:R-:W-:Y:S01]  /*4420*/  F2FP.SATFINITE.E5M2.F32.PACK_AB_MERGE_C R32, R33, R32, RZ ;  /* 0x000000202120723e */ /* 0x000fe200048060ff */
[----:B------:R-:W-:Y:S01]  /*4430*/  USHF.R.U32.HI UR6, URZ, 0x2, UR6 ;  /* 0x000000023f067899 */ /* 0x000fe20008011606 */
[----:B------:R-:W-:Y:S01]  /*4440*/  F2FP.SATFINITE.E5M2.F32.PACK_AB_MERGE_C R40, R41, R40, RZ ;  /* 0x000000282928723e */ /* 0x000fe200048060ff */
[----:B------:R-:W-:Y:S01]  /*4450*/  ULDC.64 UR10, c[0x0][0x228] ;  /* 0x00008a00000a7ab9 */ /* 0x000fe20000000a00 */
[----:B------:R-:W-:Y:S01]  /*4460*/  F2FP.SATFINITE.E5M2.F32.PACK_AB_MERGE_C R44, R45, R44, RZ ;  /* 0x0000002c2d2c723e */ /* 0x000fe200048060ff */
[----:B------:R-:W-:Y:S01]  /*4470*/  ULDC.64 UR8, c[0x0][0x220] ;  /* 0x0000880000087ab9 */ /* 0x000fe20000000a00 */
[----:B------:R-:W-:-:S02]  /*4480*/  F2FP.SATFINITE.E5M2.F32.PACK_AB_MERGE_C R48, R49, R48, RZ ;  /* 0x000000303130723e */ /* 0x000fc400048060ff */
[----:B------:R-:W-:Y:S02]  /*4490*/  F2FP.SATFINITE.E5M2.F32.PACK_AB_MERGE_C R52, R53, R52, RZ ;  /* 0x000000343534723e */ /* 0x000fe400048060ff */
[----:B------:R-:W-:Y:S02]  /*44a0*/  LOP3.LUT R56, R56, 0xffff, RZ, 0xc0, !PT ;  /* 0x0000ffff38387812 */ /* 0x000fe400078ec0ff */
[----:B------:R-:W-:Y:S02]  /*44b0*/  LOP3.LUT R49, R60, 0xffff, RZ, 0xc0, !PT ;  /* 0x0000ffff3c317812 */ /* 0x000fe400078ec0ff */
[----:B------:R-:W-:Y:S02]  /*44c0*/  LOP3.LUT R53, R64, 0xffff, RZ, 0xc0, !PT ;  /* 0x0000ffff40357812 */ /* 0x000fe400078ec0ff */
[----:B------:R-:W-:Y:S02]  /*44d0*/  LOP3.LUT R3, R3, 0x300, RZ, 0xc0, !PT ;  /* 0x0000030003037812 */ /* 0x000fe400078ec0ff */
[----:B------:R-:W-:-:S02]  /*44e0*/  LOP3.LUT R5, R5, 0x3000, RZ, 0xc0, !PT ;  /* 0x0000300005057812 */ /* 0x000fc400078ec0ff */
[----:B------:R-:W-:Y:S02]  /*44f0*/  LOP3.LUT R2, R2, 0x60, R23, 0xf8, !PT ;  /* 0x0000006002027812 */ /* 0x000fe400078ef817 */
[----:B------:R-:W-:Y:S02]  /*4500*/  F2FP.SATFINITE.E5M2.F32.PACK_AB_MERGE_C R26, R27, R26, RZ ;  /* 0x0000001a1b1a723e */ /* 0x000fe400048060ff */
[----:B------:R-:W-:Y:S02]  /*4510*/  F2FP.SATFINITE.E5M2.F32.PACK_AB_MERGE_C R30, R31, R30, RZ ;  /* 0x0000001e1f1e723e */ /* 0x000fe400048060ff */
[----:B------:R-:W-:Y:S02]  /*4520*/  F2FP.SATFINITE.E5M2.F32.PACK_AB_MERGE_C R34, R35, R34, RZ ;  /* 0x000000222322723e */ /* 0x000fe400048060ff */
[----:B------:R-:W-:Y:S02]  /*4530*/  LOP3.LUT R24, R24, 0xffff, RZ, 0xc0, !PT ;  /* 0x0000ffff18187812 */ /* 0x000fe400078ec0ff */
[----:B------:R-:W-:-:S02]  /*4540*/  LOP3.LUT R23, R28, 0xffff, RZ, 0xc0, !PT ;  /* 0x0000ffff1c177812 */ /* 0x000fc400078ec0ff */
[----:B------:R-:W-:Y:S02]  /*4550*/  LOP3.LUT R25, R32, 0xffff, RZ, 0xc0, !PT ;  /* 0x0000ffff20197812 */ /* 0x000fe400078ec0ff */
        /* <DEDUP_REMOVED lines=9> */
[----:B------:R-:W-:Y:S02]  /*45f0*/  PRMT R13, R53, 0x3340, R0 ;  /* 0x00003340350d7816 */ /* 0x000fe40000000000 */
[----:B------:R-:W-:-:S02]  /*4600*/  PRMT R8, R56, 0x3340, R49 ;  /* 0x0000334038087816 */ /* 0x000fc40000000031 */
[----:B------:R-:W-:Y:S02]  /*4610*/  F2FP.SATFINITE.E5M2.F32.PACK_AB_MERGE_C R36, R37, R36, RZ ;  /* 0x000000242524723e */ /* 0x000fe400048060ff */
[----:B------:R-:W-:Y:S02]  /*4620*/  F2FP.SATFINITE.E5M2.F32.PACK_AB_MERGE_C R38, R39, R38, RZ ;  /* 0x000000262726723e */ /* 0x000fe400048060ff */
[----:B------:R-:W-:Y:S02]  /*4630*/  F2FP.SATFINITE.E5M2.F32.PACK_AB_MERGE_C R72, R73, R72, RZ ;  /* 0x000000484948723e */ /* 0x000fe400048060ff */
[----:B------:R-:W-:Y:S02]  /*4640*/  F2FP.SATFINITE.E5M2.F32.PACK_AB_MERGE_C R76, R77, R76, RZ ;  /* 0x0000004c4d4c723e */ /* 0x000fe400048060ff */
[----:B------:R-:W-:Y:S02]  /*4650*/  F2FP.SATFINITE.E5M2.F32.PACK_AB_MERGE_C R80, R81, R80, RZ ;  /* 0x000000505150723e */ /* 0x000fe400048060ff */
[----:B------:R-:W-:-:S02]  /*4660*/  LOP3.LUT R3, R3, 0x70, R4, 0xf8, !PT ;  /* 0x0000007003037812 */ /* 0x000fc400078ef804 */
[----:B------:R-:W-:Y:S02]  /*4670*/  LOP3.LUT R41, R5, 0x7f0, R6, 0xf8, !PT ;  /* 0x000007f005297812 */ /* 0x000fe400078ef806 */
[----:B------:R-:W-:Y:S02]  /*4680*/  PRMT R5, R25, 0x3340, R0 ;  /* 0x0000334019057816 */ /* 0x000fe40000000000 */
[----:B------:R-:W-:Y:S02]  /*4690*/  PRMT R4, R24, 0x3340, R23 ;  /* 0x0000334018047816 */ /* 0x000fe40000000017 */
[----:B------:R-:W-:Y:S02]  /*46a0*/  LOP3.LUT R26, R26, 0xffff, RZ, 0xc0, !PT ;  /* 0x0000ffff1a1a7812 */ /* 0x000fe400078ec0ff */
[----:B------:R-:W-:Y:S02]  /*46b0*/  LOP3.LUT R37, R30, 0xffff, RZ, 0xc0, !PT ;  /* 0x0000ffff1e257812 */ /* 0x000fe400078ec0ff */
[----:B------:R-:W-:-:S02]  /*46c0*/  LOP3.LUT R39, R34, 0xffff, RZ, 0xc0, !PT ;  /* 0x0000ffff22277812 */ /* 0x000fc400078ec0ff */
[----:B------:R-:W-:Y:S02]  /*46d0*/  F2FP.SATFINITE.E5M2.F32.PACK_AB_MERGE_C R54, R55, R54, RZ ;  /* 0x000000363736723e */ /* 0x000fe400048060ff */
[----:B------:R-:W-:Y:S02]  /*46e0*/  PRMT R7, R45, 0x3340, R0 ;  /* 0x000033402d077816 */ /* 0x000fe40000000000 */
[----:B------:R-:W-:Y:S02]  /*46f0*/  PRMT R6, R40, 0x3340, R27 ;  /* 0x0000334028067816 */ /* 0x000fe4000000001b */
[----:B------:R-:W-:Y:S02]  /*4700*/  LOP3.LUT R42, R42, 0xffff, RZ, 0xc0, !PT ;  /* 0x0000ffff2a2a7812 */ /* 0x000fe400078ec0ff */
[----:B------:R-:W-:Y:S02]  /*4710*/  LOP3.LUT R43, R46, 0xffff, RZ, 0xc0, !PT ;  /* 0x0000ffff2e2b7812 */ /* 0x000fe400078ec0ff */
[----:B------:R-:W-:-:S02]  /*4720*/  LOP3.LUT R47, R50, 0xffff, RZ, 0xc0, !PT ;  /* 0x0000ffff322f7812 */ /* 0x000fc400078ec0ff */
[----:B------:R-:W-:Y:S02]  /*4730*/  PRMT R13, R8, 0x5410, R13 ;  /* 0x00005410080d7816 */ /* 0x000fe4000000000d */
[----:B------:R-:W-:Y:S02]  /*4740*/  LOP3.LUT R58, R58, 0xffff, RZ, 0xc0, !PT ;  /* 0x0000ffff3a3a7812 */ /* 0x000fe400078ec0ff */
[----:B------:R-:W-:Y:S02]  /*4750*/  LOP3.LUT R51, R62, 0xffff, RZ, 0xc0, !PT ;  /* 0x0000ffff3e337812 */ /* 0x000fe400078ec0ff */
[----:B------:R-:W-:Y:S02]  /*4760*/  LOP3.LUT R55, R66, 0xffff, RZ, 0xc0, !PT ;  /* 0x0000ffff42377812 */ /* 0x000fe400078ec0ff */
[----:B------:R-:W-:Y:S02]  /*4770*/  LOP3.LUT R72, R72, 0xffff, RZ, 0xc0, !PT ;  /* 0x0000ffff48487812 */ /* 0x000fe400078ec0ff */
[----:B------:R-:W-:-:S02]  /*4780*/  LOP3.LUT R57, R76, 0xffff, RZ, 0xc0, !PT ;  /* 0x0000ffff4c397812 */ /* 0x000fc400078ec0ff */
[----:B------:R-:W-:Y:S02]  /*4790*/  LOP3.LUT R61, R80, 0xffff, RZ, 0xc0, !PT ;  /* 0x0000ffff503d7812 */ /* 0x000fe400078ec0ff */
[----:B------:R-:W-:Y:S02]  /*47a0*/  LOP3.LUT R8, R2, R3, RZ, 0x3c, !PT ;  /* 0x0000000302087212 */ /* 0x000fe400078e3cff */
[----:B------:R-:W-:Y:S02]  /*47b0*/  F2FP.SATFINITE.E5M2.F32.PACK_AB_MERGE_C R74, R75, R74, RZ ;  /* 0x0000004a4b4a723e */ /* 0x000fe400048060ff */
[----:B------:R-:W-:Y:S02]  /*47c0*/  F2FP.SATFINITE.E5M2.F32.PACK_AB_MERGE_C R78, R79, R78, RZ ;  /* 0x0000004e4f4e723e */ /* 0x000fe400048060ff */
[----:B------:R-:W-:Y:S02]  /*47d0*/  F2FP.SATFINITE.E5M2.F32.PACK_AB_MERGE_C R82, R83, R82, RZ ;  /* 0x000000525352723e */ /* 0x000fe400048060ff */
[----:B------:R-:W-:-:S02]  /*47e0*/  PRMT R9, R4, 0x5410, R5 ;  /* 0x0000541004097816 */ /* 0x000fc40000000005 */
[--C-:B------:R-:W-:Y:S02]  /*47f0*/  PRMT R3, R39, 0x3340, R0.reuse ;  /* 0x0000334027037816 */ /* 0x100fe40000000000 */
[----:B------:R-:W-:Y:S02]  /*4800*/  PRMT R2, R26, 0x3340, R37 ;  /* 0x000033401a027816 */ /* 0x000fe40000000025 */
[----:B------:R-:W-:Y:S02]  /*4810*/  PRMT R11, R6, 0x5410, R7 ;  /* 0x00005410060b7816 */ /* 0x000fe40000000007 */
[--C-:B------:R-:W-:Y:S02]  /*4820*/  PRMT R5, R47, 0x3340, R0.reuse ;  /* 0x000033402f057816 */ /* 0x100fe40000000000 */
[----:B------:R-:W-:Y:S02]  /*4830*/  PRMT R4, R42, 0x3340, R43 ;  /* 0x000033402a047816 */ /* 0x000fe4000000002b */
[----:B------:R-:W-:-:S02]  /*4840*/  PRMT R7, R55, 0x3340, R0 ;  /* 0x0000334037077816 */ /* 0x000fc40000000000 */
[----:B------:R-:W-:Y:S02]  /*4850*/  PRMT R6, R58, 0x3340, R51 ;  /* 0x000033403a067816 */ /* 0x000fe40000000033 */
[----:B------:R-:W-:Y:S02]  /*4860*/  PRMT R19, R61, 0x3340, R0 ;  /* 0x000033403d137816 */ /* 0x000fe40000000000 */
[----:B------:R-:W-:Y:S02]  /*4870*/  PRMT R10, R72, 0x3340, R57 ;  /* 0x00003340480a7816 */ /* 0x000fe40000000039 */
[----:B------:R-:W-:Y:S02]  /*4880*/  LOP3.LUT R74, R74, 0xffff, RZ, 0xc0, !PT ;  /* 0x0000ffff4a4a7812 */ /* 0x000fe400078ec0ff */
[----:B------:R-:W-:Y:S02]  /*4890*/  LOP3.LUT R59, R78, 0xffff, RZ, 0xc0, !PT ;  /* 0x0000ffff4e3b7812 */ /* 0x000fe400078ec0ff */
[----:B------:R-:W-:-:S02]  /*48a0*/  LOP3.LUT R63, R82, 0xffff, RZ, 0xc0, !PT ;  /* 0x0000ffff523f7812 */ /* 0x000fc400078ec0ff */
[----:B------:R-:W-:Y:S02]  /*48b0*/  PRMT R29, R2, 0x5410, R3 ;  /* 0x00005410021d7816 */ /* 0x000fe40000000003 */
[----:B------:R-:W-:Y:S02]  /*48c0*/  PRMT R31, R4, 0x5410, R5 ;  /* 0x00005410041f7816 */ /* 0x000fe40000000005 */
[----:B------:R-:W-:Y:S02]  /*48d0*/  SHF.R.U32.HI R2, RZ, 0x8, R24 ;  /* 0x00000008ff027819 */ /* 0x000fe40000011618 */
[----:B------:R-:W-:Y:S02]  /*48e0*/  SHF.R.U32.HI R3, RZ, 0x8, R23 ;  /* 0x00000008ff037819 */ /* 0x000fe40000011617 */
[----:B------:R-:W-:Y:S02]  /*48f0*/  PRMT R33, R6, 0x5410, R7 ;  /* 0x0000541006217816 */ /* 0x000fe40000000007 */
[----:B------:R-:W-:-:S02]  /*4900*/  SHF.R.U32.HI R4, RZ, 0x8, R25 ;  /* 0x00000008ff047819 */ /* 0x000fc40000011619 */
[----:B------:R-:W-:Y:S02]  /*4910*/  PRMT R19, R10, 0x5410, R19 ;  /* 0x000054100a137816 */ /* 0x000fe40000000013 */
[----:B------:R-:W-:Y:S02]  /*4920*/  SHF.R.U32.HI R5, RZ, 0x8, R40 ;  /* 0x00000008ff057819 */ /* 0x000fe40000011628 */
[----:B------:R-:W-:Y:S02]  /*4930*/  SHF.R.U32.HI R6, RZ, 0x8, R27 ;  /* 0x00000008ff067819 */ /* 0x000fe4000001161b */
[----:B------:R-:W-:Y:S02]  /*4940*/  SHF.R.U32.HI R7, RZ, 0x8, R45 ;  /* 0x00000008ff077819 */ /* 0x000fe4000001162d */
[----:B------:R-:W-:Y:S02]  /*4950*/  PRMT R21, R63, 0x3340, R0 ;  /* 0x000033403f157816 */ /* 0x000fe40000000000 */
[----:B------:R-:W-:-:S02]  /*4960*/  PRMT R10, R74, 0x3340, R59 ;  /* 0x000033404a0a7816 */ /* 0x000fc4000000003b */
[----:B------:R-:W-:Y:S02]  /*4970*/  LOP3.LUT R3, R3, 0xffff, RZ, 0xc0, !PT ;  /* 0x0000ffff03037812 */ /* 0x000fe400078ec0ff */
[----:B------:R-:W-:Y:S02]  /*4980*/  LOP3.LUT R2, R2, 0xffff, RZ, 0xc0, !PT ;  /* 0x0000ffff02027812 */ /* 0x000fe400078ec0ff */
[----:B------:R-:W-:Y:S02]  /*4990*/  LOP3.LUT R4, R4, 0xffff, RZ, 0xc0, !PT ;  /* 0x0000ffff04047812 */ /* 0x000fe400078ec0ff */
[----:B------:R-:W-:Y:S02]  /*49a0*/  LOP3.LUT R6, R6, 0xffff, RZ, 0xc0, !PT ;  /* 0x0000ffff06067812 */ /* 0x000fe400078ec0ff */
[----:B------:R-:W-:Y:S02]  /*49b0*/  LOP3.LUT R5, R5, 0xffff, RZ, 0xc0, !PT ;  /* 0x0000ffff05057812 */ /* 0x000fe400078ec0ff */
[----:B------:R-:W-:-:S02]  /*49c0*/  LOP3.LUT R7, R7, 0xffff, RZ, 0xc0, !PT ;  /* 0x0000ffff07077812 */ /* 0x000fc400078ec0ff */
[----:B------:R-:W-:Y:S02]  /*49d0*/  PRMT R35, R10, 0x5410, R21 ;  /* 0x000054100a237816 */ /* 0x000fe40000000015 */
[----:B------:R-:W-:Y:S02]  /*49e0*/  PRMT R10, R2, 0x3340, R3 ;  /* 0x00003340020a7816 */ /* 0x000fe40000000003 */
[----:B------:R-:W-:Y:S02]  /*49f0*/  PRMT R21, R4, 0x3340, R1 ;  /* 0x0000334004157816 */ /* 0x000fe40000000001 */
[----:B------:R-:W-:Y:S02]  /*4a00*/  SHF.R.U32.HI R2, RZ, 0x8, R56 ;  /* 0x00000008ff027819 */ /* 0x000fe40000011638 */
[----:B------:R-:W-:Y:S02]  /*4a10*/  SHF.R.U32.HI R3, RZ, 0x8, R49 ;  /* 0x00000008ff037819 */ /* 0x000fe40000011631 */
[----:B------:R-:W-:-:S02]  /*4a20*/  PRMT R12, R5, 0x3340, R6 ;  /* 0x00003340050c7816 */ /* 0x000fc40000000006 */
[----:B------:R-:W-:Y:S02]  /*4a30*/  PRMT R23, R7, 0x3340, R0 ;  /* 0x0000334007177816 */ /* 0x000fe40000000000 */
[----:B------:R-:W-:Y:S02]  /*4a40*/  SHF.R.U32.HI R4, RZ, 0x8, R53 ;  /* 0x00000008ff047819 */ /* 0x000fe40000011635 */
[----:B------:R-:W-:Y:S02]  /*4a50*/  SHF.R.U32.HI R5, RZ, 0x8, R72 ;  /* 0x00000008ff057819 */ /* 0x000fe40000011648 */
[----:B------:R-:W-:Y:S02]  /*4a60*/  SHF.R.U32.HI R6, RZ, 0x8, R57 ;  /* 0x00000008ff067819 */ /* 0x000fe40000011639 */
[----:B------:R-:W-:Y:S02]  /*4a70*/  SHF.R.U32.HI R7, RZ, 0x8, R61 ;  /* 0x00000008ff077819 */ /* 0x000fe4000001163d */
[----:B------:R-:W-:-:S02]  /*4a80*/  LOP3.LUT R3, R3, 0xffff, RZ, 0xc0, !PT ;  /* 0x0000ffff03037812 */ /* 0x000fc400078ec0ff */
[----:B------:R-:W-:Y:S02]  /*4a90*/  LOP3.LUT R2, R2, 0xffff, RZ, 0xc0, !PT ;  /* 0x0000ffff02027812 */ /* 0x000fe400078ec0ff */
[----:B------:R-:W-:Y:S02]  /*4aa0*/  LOP3.LUT R4, R4, 0xffff, RZ, 0xc0, !PT ;  /* 0x0000ffff04047812 */ /* 0x000fe400078ec0ff */
[----:B------:R-:W-:Y:S02]  /*4ab0*/  LOP3.LUT R6, R6, 0xffff, RZ, 0xc0, !PT ;  /* 0x0000ffff06067812 */ /* 0x000fe400078ec0ff */
[----:B------:R-:W-:Y:S02]  /*4ac0*/  LOP3.LUT R5, R5, 0xffff, RZ, 0xc0, !PT ;  /* 0x0000ffff05057812 */ /* 0x000fe400078ec0ff */
[----:B------:R-:W-:Y:S02]  /*4ad0*/  LOP3.LUT R7, R7, 0xffff, RZ, 0xc0, !PT ;  /* 0x0000ffff07077812 */ /* 0x000fe400078ec0ff */
[----:B------:R-:W-:-:S02]  /*4ae0*/  PRMT R18, R2, 0x3340, R3 ;  /* 0x0000334002127816 */ /* 0x000fc40000000003 */
[----:B------:R-:W-:Y:S02]  /*4af0*/  PRMT R25, R4, 0x3340, R1 ;  /* 0x0000334004197816 */ /* 0x000fe40000000001 */
[----:B------:R-:W-:Y:S02]  /*4b00*/  SHF.R.U32.HI R2, RZ, 0x8, R26 ;  /* 0x00000008ff027819 */ /* 0x000fe4000001161a */
[----:B------:R-:W-:Y:S02]  /*4b10*/  SHF.R.U32.HI R3, RZ, 0x8, R37 ;  /* 0x00000008ff037819 */ /* 0x000fe40000011625 */
[----:B------:R-:W-:Y:S02]  /*4b20*/  PRMT R20, R5, 0x3340, R6 ;  /* 0x0000334005147816 */ /* 0x000fe40000000006 */
[----:B------:R-:W-:Y:S02]  /*4b30*/  PRMT R27, R7, 0x3340, R0 ;  /* 0x00003340071b7816 */ /* 0x000fe40000000000 */
[----:B------:R-:W-:-:S02]  /*4b40*/  SHF.R.U32.HI R4, RZ, 0x8, R39 ;  /* 0x00000008ff047819 */ /* 0x000fc40000011627 */
[----:B------:R-:W-:Y:S02]  /*4b50*/  SHF.R.U32.HI R5, RZ, 0x8, R42 ;  /* 0x00000008ff057819 */ /* 0x000fe4000001162a */
[----:B------:R-:W-:Y:S01]  /*4b60*/  SHF.R.U32.HI R6, RZ, 0x8, R43 ;  /* 0x00000008ff067819 */ /* 0x000fe2000001162b */
[----:B------:R-:W-:Y:S01]  /*4b70*/  IMAD.U32 R43, RZ, RZ, UR5 ;  /* 0x00000005ff2b7e24 */ /* 0x000fe2000f8e00ff */
[----:B------:R-:W-:Y:S02]  /*4b80*/  SHF.R.U32.HI R7, RZ, 0x8, R47 ;  /* 0x00000008ff077819 */ /* 0x000fe4000001162f */
[----:B------:R-:W-:Y:S02]  /*4b90*/  LOP3.LUT R3, R3, 0xffff, RZ, 0xc0, !PT ;  /* 0x0000ffff03037812 */ /* 0x000fe400078ec0ff */
[----:B------:R-:W-:Y:S02]  /*4ba0*/  LOP3.LUT R2, R2, 0xffff, RZ, 0xc0, !PT ;  /* 0x0000ffff02027812 */ /* 0x000fe400078ec0ff */
[----:B------:R-:W-:-:S02]  /*4bb0*/  LOP3.LUT R4, R4, 0xffff, RZ, 0xc0, !PT ;  /* 0x0000ffff04047812 */ /* 0x000fc400078ec0ff */
[----:B------:R-:W-:Y:S02]  /*4bc0*/  LOP3.LUT R6, R6, 0xffff, RZ, 0xc0, !PT ;  /* 0x0000ffff06067812 */ /* 0x000fe400078ec0ff */
[----:B------:R-:W-:Y:S02]  /*4bd0*/  LOP3.LUT R5, R5, 0xffff, RZ, 0xc0, !PT ;  /* 0x0000ffff05057812 */ /* 0x000fe400078ec0ff */
[----:B------:R-:W-:Y:S02]  /*4be0*/  LOP3.LUT R7, R7, 0xffff, RZ, 0xc0, !PT ;  /* 0x0000ffff07077812 */ /* 0x000fe400078ec0ff */
[----:B------:R-:W-:Y:S02]  /*4bf0*/  PRMT R22, R2, 0x3340, R3 ;  /* 0x0000334002167816 */ /* 0x000fe40000000003 */
[----:B------:R-:W-:Y:S02]  /*4c00*/  PRMT R37, R4, 0x3340, R1 ;  /* 0x0000334004257816 */ /* 0x000fe40000000001 */
[----:B------:R-:W-:-:S02]  /*4c10*/  SHF.R.U32.HI R2, RZ, 0x8, R58 ;  /* 0x00000008ff027819 */ /* 0x000fc4000001163a */
[----:B------:R-:W-:Y:S02]  /*4c20*/  SHF.R.U32.HI R3, RZ, 0x8, R51 ;  /* 0x00000008ff037819 */ /* 0x000fe40000011633 */
[----:B------:R-:W-:Y:S02]  /*4c30*/  PRMT R24, R5, 0x3340, R6 ;  /* 0x0000334005187816 */ /* 0x000fe40000000006 */
[----:B------:R-:W-:Y:S02]  /*4c40*/  PRMT R39, R7, 0x3340, R0 ;  /* 0x0000334007277816 */ /* 0x000fe40000000000 */
[----:B------:R-:W-:Y:S02]  /*4c50*/  SHF.R.U32.HI R4, RZ, 0x8, R55 ;  /* 0x00000008ff047819 */ /* 0x000fe40000011637 */
[----:B------:R-:W-:Y:S02]  /*4c60*/  SHF.R.U32.HI R5, RZ, 0x8, R74 ;  /* 0x00000008ff057819 */ /* 0x000fe4000001164a */
[----:B------:R-:W-:-:S02]  /*4c70*/  SHF.R.U32.HI R6, RZ, 0x8, R59 ;  /* 0x00000008ff067819 */ /* 0x000fc4000001163b */
[----:B------:R-:W-:Y:S02]  /*4c80*/  SHF.R.U32.HI R7, RZ, 0x8, R63 ;  /* 0x00000008ff077819 */ /* 0x000fe4000001163f */
[----:B------:R-:W-:Y:S02]  /*4c90*/  LOP3.LUT R3, R3, 0xffff, RZ, 0xc0, !PT ;  /* 0x0000ffff03037812 */ /* 0x000fe400078ec0ff */
[----:B------:R-:W-:Y:S02]  /*4ca0*/  LOP3.LUT R2, R2, 0xffff, RZ, 0xc0, !PT ;  /* 0x0000ffff02027812 */ /* 0x000fe400078ec0ff */
[----:B------:R-:W-:Y:S02]  /*4cb0*/  LOP3.LUT R4, R4, 0xffff, RZ, 0xc0, !PT ;  /* 0x0000ffff04047812 */ /* 0x000fe400078ec0ff */
[----:B------:R-:W-:Y:S02]  /*4cc0*/  LOP3.LUT R6, R6, 0xffff, RZ, 0xc0, !PT ;  /* 0x0000ffff06067812 */ /* 0x000fe400078ec0ff */
[----:B------:R-:W-:-:S02]  /*4cd0*/  LOP3.LUT R5, R5, 0xffff, RZ, 0xc0, !PT ;  /* 0x0000ffff05057812 */ /* 0x000fc400078ec0ff */
[----:B------:R-:W-:Y:S02]  /*4ce0*/  LOP3.LUT R7, R7, 0xffff, RZ, 0xc0, !PT ;  /* 0x0000ffff07077812 */ /* 0x000fe400078ec0ff */
[----:B------:R-:W-:Y:S02]  /*4cf0*/  PRMT R2, R2, 0x3340, R3 ;  /* 0x0000334002027816 */ /* 0x000fe40000000003 */
[----:B------:R-:W-:Y:S02]  /*4d00*/  F2FP.SATFINITE.E5M2.F32.PACK_AB_MERGE_C R68, R69, R68, RZ ;  /* 0x000000444544723e */ /* 0x000fe400048060ff */
[----:B------:R-:W-:Y:S02]  /*4d10*/  F2FP.SATFINITE.E5M2.F32.PACK_AB_MERGE_C R70, R71, R70, RZ ;  /* 0x000000464746723e */ /* 0x000fe400048060ff */
[----:B------:R-:W-:Y:S02]  /*4d20*/  F2FP.SATFINITE.E5M2.F32.PACK_AB_MERGE_C R84, R85, R84, RZ ;  /* 0x000000545554723e */ /* 0x000fe400048060ff */
[----:B------:R-:W-:-:S02]  /*4d30*/  PRMT R3, R4, 0x3340, R1 ;  /* 0x0000334004037816 */ /* 0x000fc40000000001 */
[----:B------:R-:W-:Y:S02]  /*4d40*/  F2FP.SATFINITE.E5M2.F32.PACK_AB_MERGE_C R86, R87, R86, RZ ;  /* 0x000000565756723e */ /* 0x000fe400048060ff */
[----:B------:R-:W-:Y:S02]  /*4d50*/  PRMT R5, R5, 0x3340, R6 ;  /* 0x0000334005057816 */ /* 0x000fe40000000006 */
[----:B------:R-:W-:Y:S02]  /*4d60*/  PRMT R4, R7, 0x3340, R0 ;  /* 0x0000334007047816 */ /* 0x000fe40000000000 */
[----:B------:R-:W-:Y:S02]  /*4d70*/  PRMT R21, R10, 0x5410, R21 ;  /* 0x000054100a157816 */ /* 0x000fe40000000015 */
[----:B------:R-:W-:Y:S02]  /*4d80*/  LOP3.LUT R36, R36, 0xffff, RZ, 0xc0, !PT ;  /* 0x0000ffff24247812 */ /* 0x000fe400078ec0ff */
[----:B------:R-:W-:-:S02]  /*4d90*/  PRMT R23, R12, 0x5410, R23 ;  /* 0x000054100c177816 */ /* 0x000fc40000000017 */
[----:B------:R-:W-:Y:S02]  /*4da0*/  LOP3.LUT R52, R52, 0xffff, RZ, 0xc0, !PT ;  /* 0x0000ffff34347812 */ /* 0x000fe400078ec0ff */
[----:B------:R-:W-:Y:S02]  /*4db0*/  PRMT R25, R18, 0x5410, R25 ;  /* 0x0000541012197816 */ /* 0x000fe40000000019 */
[----:B------:R-:W-:Y:S01]  /*4dc0*/  PRMT R27, R20, 0x5410, R27 ;  /* 0x00005410141b7816 */ /* 0x000fe2000000001b */
[----:B------:R-:W0:Y:S01]  /*4dd0*/  LDC R18, c[0x0][0x248] ;  /* 0x00009200ff127b82 */ /* 0x000e220000000800 */
[----:B------:R-:W-:Y:S02]  /*4de0*/  LOP3.LUT R68, R68, 0xffff, RZ, 0xc0, !PT ;  /* 0x0000ffff44447812 */ /* 0x000fe400078ec0ff */
[----:B------:R-:W-:Y:S02]  /*4df0*/  LOP3.LUT R84, R84, 0xffff, RZ, 0xc0, !PT ;  /* 0x0000ffff54547812 */ /* 0x000fe400078ec0ff */
[----:B------:R-:W-:-:S02]  /*4e00*/  LOP3.LUT R70, R70, 0xffff, RZ, 0xc0, !PT ;  /* 0x0000ffff46467812 */ /* 0x000fc400078ec0ff */
[----:B------:R-:W-:Y:S02]  /*4e10*/  PRMT R37, R22, 0x5410, R37 ;  /* 0x0000541016257816 */ /* 0x000fe40000000025 */
[----:B------:R-:W-:Y:S02]  /*4e20*/  PRMT R39, R24, 0x5410, R39 ;  /* 0x0000541018277816 */ /* 0x000fe40000000027 */
[----:B------:R-:W-:Y:S02]  /*4e30*/  PRMT R3, R2, 0x5410, R3 ;  /* 0x0000541002037816 */ /* 0x000fe40000000003 */
[----:B------:R-:W-:Y:S02]  /*4e40*/  PRMT R71, R5, 0x5410, R4 ;  /* 0x0000541005477816 */ /* 0x000fe40000000004 */
[----:B------:R-:W-:Y:S02]  /*4e50*/  LOP3.LUT R38, R38, 0xffff, RZ, 0xc0, !PT ;  /* 0x0000ffff26267812 */ /* 0x000fe400078ec0ff */
[----:B------:R-:W-:-:S02]  /*4e60*/  LOP3.LUT R54, R54, 0xffff, RZ, 0xc0, !PT ;  /* 0x0000ffff36367812 */ /* 0x000fc400078ec0ff */
[----:B------:R-:W-:Y:S02]  /*4e70*/  LOP3.LUT R86, R86, 0xffff, RZ, 0xc0, !PT ;  /* 0x0000ffff56567812 */ /* 0x000fe400078ec0ff */
[----:B------:R-:W-:Y:S02]  /*4e80*/  PRMT R20, R21, 0x5210, R36 ;  /* 0x0000521015147816 */ /* 0x000fe40000000024 */
[----:B------:R-:W-:Y:S02]  /*4e90*/  PRMT R21, R23, 0x5210, R52 ;  /* 0x0000521017157816 */ /* 0x000fe40000000034 */
[--C-:B------:R-:W-:Y:S02]  /*4ea0*/  PRMT R6, R13, 0x4210, R68.reuse ;  /* 0x000042100d067816 */ /* 0x100fe40000000044 */
[----:B------:R-:W-:Y:S02]  /*4eb0*/  PRMT R22, R25, 0x5210, R68 ;  /* 0x0000521019167816 */ /* 0x000fe40000000044 */
[----:B------:R-:W-:-:S02]  /*4ec0*/  PRMT R23, R27, 0x5210, R84 ;  /* 0x000052101b177816 */ /* 0x000fc40000000054 */
[----:B------:R-:W-:Y:S02]  /*4ed0*/  PRMT R26, R33, 0x4210, R70 ;  /* 0x00004210211a7816 */ /* 0x000fe40000000046 */
[----:B------:R-:W-:Y:S01]  /*4ee0*/  PRMT R4, R9, 0x4210, R36 ;  /* 0x0000421009047816 */ /* 0x000fe20000000024 */
[----:B------:R1:W-:Y:S01]  /*4ef0*/  STS.128 [R8+UR7+0x400], R20 ;  /* 0x0004001408007988 */ /* 0x0003e20008000c07 */
[----:B------:R-:W-:Y:S02]  /*4f00*/  PRMT R5, R11, 0x4210, R52 ;  /* 0x000042100b057816 */ /* 0x000fe40000000034 */
[----:B------:R-:W-:Y:S02]  /*4f10*/  PRMT R7, R19, 0x4210, R84 ;  /* 0x0000421013077816 */ /* 0x000fe40000000054 */
[--C-:B------:R-:W-:Y:S02]  /*4f20*/  PRMT R24, R29, 0x4210, R38.reuse ;  /* 0x000042101d187816 */ /* 0x100fe40000000026 */
[----:B------:R-:W-:Y:S01]  /*4f30*/  PRMT R68, R37, 0x5210, R38 ;  /* 0x0000521025447816 */ /* 0x000fe20000000026 */
[----:B------:R-:W-:Y:S01]  /*4f40*/  STS.128 [R8+UR7], R4 ;  /* 0x0000000408007988 */ /* 0x000fe20008000c07 */
[----:B------:R-:W-:-:S02]  /*4f50*/  PRMT R25, R31, 0x4210, R54 ;  /* 0x000042101f197816 */ /* 0x000fc40000000036 */
[----:B------:R-:W-:Y:S02]  /*4f60*/  PRMT R69, R39, 0x5210, R54 ;  /* 0x0000521027457816 */ /* 0x000fe40000000036 */
[----:B------:R-:W-:Y:S02]  /*4f70*/  PRMT R27, R35, 0x4210, R86 ;  /* 0x00004210231b7816 */ /* 0x000fe40000000056 */
[----:B------:R-:W-:Y:S02]  /*4f80*/  PRMT R70, R3, 0x5210, R70 ;  /* 0x0000521003467816 */ /* 0x000fe40000000046 */
[----:B------:R-:W-:Y:S01]  /*4f90*/  PRMT R71, R71, 0x5210, R86 ;  /* 0x0000521047477816 */ /* 0x000fe20000000056 */
[----:B------:R2:W-:Y:S01]  /*4fa0*/  STS.128 [R8+UR7+0x80], R24 ;  /* 0x0000801808007988 */ /* 0x0005e20008000c07 */
[----:B------:R-:W-:Y:S01]  /*4fb0*/  LOP3.LUT R38, R41, UR6, RZ, 0x3c, !PT ;  /* 0x0000000629267c12 */ /* 0x000fe2000f8e3cff */
[----:B------:R-:W-:Y:S01]  /*4fc0*/  ULDC UR6, c[0x0][0x22c] ;  /* 0x00008b0000067ab9 */ /* 0x000fe20000000800 */
[----:B------:R-:W-:Y:S01]  /*4fd0*/  ISETP.GE.AND P0, PT, R17, UR10, PT ;  /* 0x0000000a11007c0c */ /* 0x000fe2000bf06270 */
[----:B------:R3:W-:Y:S01]  /*4fe0*/  STS.128 [R8+UR7+0x480], R68 ;  /* 0x0004804408007988 */ /* 0x0007e20008000c07 */
[----:B------:R-:W-:Y:S01]  /*4ff0*/  LOP3.LUT R40, R38, 0x40, RZ, 0x3c, !PT ;  /* 0x0000004026287812 */ /* 0x000fe200078e3cff */
[----:B------:R-:W-:Y:S01]  /*5000*/  ULDC UR7, c[0x0][0x244] ;  /* 0x0000910000077ab9 */ /* 0x000fe20000000800 */
[--C-:B-1----:R-:W-:Y:S01]  /*5010*/  LOP3.LUT R21, R43, 0x4, R14.reuse, 0xfe, !PT ;  /* 0x000000042b157812 */ /* 0x102fe200078efe0e */
[----:B------:R-:W-:Y:S01]  /*5020*/  BAR.SYNC.DEFER_BLOCKING 0x0 ;  /* 0x0000000000007b1d */ /* 0x000fe20000010000 */
[----:B------:R-:W-:Y:S01]  /*5030*/  LOP3.LUT R13, R14, UR5, RZ, 0xfc, !PT ;  /* 0x000000050e0d7c12 */ /* 0x000fe2000f8efcff */
[----:B------:R-:W-:Y:S01]  /*5040*/  IMAD R17, R17, UR7, RZ ;  /* 0x0000000711117c24 */ /* 0x000fe2000f8e02ff */
[--C-:B------:R-:W-:Y:S01]  /*5050*/  LOP3.LUT R2, R43, 0xf8, R14.reuse, 0xfe, !PT ;  /* 0x000000f82b027812 */ /* 0x100fe200078efe0e */
[----:B0-----:R-:W-:Y:S01]  /*5060*/  IMAD R22, R21, R18, RZ ;  /* 0x0000001215167224 */ /* 0x001fe200078e02ff */
[C-C-:B------:R-:W-:Y:S01]  /*5070*/  LOP3.LUT R42, R43.reuse, 0xf4, R14.reuse, 0xfe, !PT ;  /* 0x000000f42b2a7812 */ /* 0x140fe200078efe0e */
[----:B------:R-:W-:Y:S01]  /*5080*/  ULDC UR7, c[0x0][0x22c] ;  /* 0x00008b0000077ab9 */ /* 0x000fe20000000800 */
[----:B------:R-:W-:-:S02]  /*5090*/  LOP3.LUT R44, R43, 0xf0, R14, 0xfe, !PT ;  /* 0x000000f02b2c7812 */ /* 0x000fc400078efe0e */
[C-C-:B------:R-:W-:Y:S02]  /*50a0*/  LOP3.LUT R45, R43.reuse, 0xe8, R14.reuse, 0xfe, !PT ;  /* 0x000000e82b2d7812 */ /* 0x140fe400078efe0e */
[C-C-:B------:R-:W-:Y:S02]  /*50b0*/  LOP3.LUT R46, R43.reuse, 0xe4, R14.reuse, 0xfe, !PT ;  /* 0x000000e42b2e7812 */ /* 0x140fe400078efe0e */
[C-C-:B------:R-:W-:Y:S02]  /*50c0*/  LOP3.LUT R47, R43.reuse, 0xe0, R14.reuse, 0xfe, !PT ;  /* 0x000000e02b2f7812 */ /* 0x140fe400078efe0e */
[C-C-:B------:R-:W-:Y:S02]  /*50d0*/  LOP3.LUT R48, R43.reuse, 0xd8, R14.reuse, 0xfe, !PT ;  /* 0x000000d82b307812 */ /* 0x140fe400078efe0e */
[C-C-:B------:R-:W-:Y:S02]  /*50e0*/  LOP3.LUT R49, R43.reuse, 0xd4, R14.reuse, 0xfe, !PT ;  /* 0x000000d42b317812 */ /* 0x140fe400078efe0e */
[----:B------:R-:W-:-:S02]  /*50f0*/  LOP3.LUT R50, R43, 0xd0, R14, 0xfe, !PT ;  /* 0x000000d02b327812 */ /* 0x000fc400078efe0e */
[C-C-:B------:R-:W-:Y:S02]  /*5100*/  LOP3.LUT R52, R43.reuse, 0xc8, R14.reuse, 0xfe, !PT ;  /* 0x000000c82b347812 */ /* 0x140fe400078efe0e */
[C-C-:B------:R-:W-:Y:S01]  /*5110*/  LOP3.LUT R53, R43.reuse, 0xc4, R14.reuse, 0xfe, !PT ;  /* 0x000000c42b357812 */ /* 0x140fe200078efe0e */
[----:B------:R-:W0:Y:S01]  /*5120*/  LDS.128 R8, [R38+UR4] ;  /* 0x0000000426087984 */ /* 0x000e220008000c00 */
[C-C-:B------:R-:W-:Y:S02]  /*5130*/  LOP3.LUT R54, R43.reuse, 0xc0, R14.reuse, 0xfe, !PT ;  /* 0x000000c02b367812 */ /* 0x140fe400078efe0e */
[C-C-:B------:R-:W-:Y:S01]  /*5140*/  LOP3.LUT R55, R43.reuse, 0xb8, R14.reuse, 0xfe, !PT ;  /* 0x000000b82b377812 */ /* 0x140fe200078efe0e */
[----:B------:R-:W1:Y:S01]  /*5150*/  LDS.128 R4, [R40+UR4] ;  /* 0x0000000428047984 */ /* 0x000e620008000c00 */
[C-C-:B------:R-:W-:Y:S02]  /*5160*/  LOP3.LUT R56, R43.reuse, 0xb4, R14.reuse, 0xfe, !PT ;  /* 0x000000b42b387812 */ /* 0x140fe400078efe0e */
        /* <DEDUP_REMOVED lines=8> */
[C-C-:B--2---:R-:W-:Y:S02]  /*51f0*/  LOP3.LUT R24, R43.reuse, 0x84, R14.reuse, 0xfe, !PT ;  /* 0x000000842b187812 */ /* 0x144fe400078efe0e */
[C-C-:B------:R-:W-:Y:S02]  /*5200*/  LOP3.LUT R25, R43.reuse, 0x80, R14.reuse, 0xfe, !PT ;  /* 0x000000802b197812 */ /* 0x140fe400078efe0e */
[C-C-:B------:R-:W-:Y:S02]  /*5210*/  LOP3.LUT R26, R43.reuse, 0x78, R14.reuse, 0xfe, !PT ;  /* 0x000000782b1a7812 */ /* 0x140fe400078efe0e */
        /* <DEDUP_REMOVED lines=13> */
[----:B---3--:R-:W-:-:S02]  /*52f0*/  LOP3.LUT R68, R43, 0x30, R14, 0xfe, !PT ;  /* 0x000000302b447812 */ /* 0x008fc400078efe0e */
[C-C-:B------:R-:W-:Y:S02]  /*5300*/  LOP3.LUT R69, R43.reuse, 0x28, R14.reuse, 0xfe, !PT ;  /* 0x000000282b457812 */ /* 0x140fe400078efe0e */
[C-C-:B------:R-:W-:Y:S02]  /*5310*/  LOP3.LUT R70, R43.reuse, 0x24, R14.reuse, 0xfe, !PT ;  /* 0x000000242b467812 */ /* 0x140fe400078efe0e */
[C-C-:B------:R-:W-:Y:S02]  /*5320*/  LOP3.LUT R36, R43.reuse, 0x20, R14.reuse, 0xfe, !PT ;  /* 0x000000202b247812 */ /* 0x140fe400078efe0e */
[C-C-:B------:R-:W-:Y:S02]  /*5330*/  LOP3.LUT R39, R43.reuse, 0x18, R14.reuse, 0xfe, !PT ;  /* 0x000000182b277812 */ /* 0x140fe400078efe0e */
[C-C-:B------:R-:W-:Y:S02]  /*5340*/  LOP3.LUT R37, R43.reuse, 0x14, R14.reuse, 0xfe, !PT ;  /* 0x000000142b257812 */ /* 0x140fe400078efe0e */
[----:B------:R-:W-:-:S02]  /*5350*/  LOP3.LUT R41, R43, 0x10, R14, 0xfe, !PT ;  /* 0x000000102b297812 */ /* 0x000fc400078efe0e */
[----:B------:R-:W-:Y:S01]  /*5360*/  LOP3.LUT R23, R43, 0x8, R14, 0xfe, !PT ;  /* 0x000000082b177812 */ /* 0x000fe200078efe0e */
[----:B------:R-:W-:Y:S01]  /*5370*/  IMAD R14, R13, R18, RZ ;  /* 0x000000120d0e7224 */ /* 0x000fe200078e02ff */
[----:B------:R-:W-:Y:S01]  /*5380*/  IADD3 R3, P2, R17, UR8, RZ ;  /* 0x0000000811037c10 */ /* 0x000fe2000ff5e0ff */
[----:B------:R-:W-:Y:S01]  /*5390*/  ULDC UR8, c[0x0][0x22c] ;  /* 0x00008b0000087ab9 */ /* 0x000fe20000000800 */
[----:B------:R-:W-:Y:S02]  /*53a0*/  ISETP.LT.AND P1, PT, R13, UR11, !P0 ;  /* 0x0000000b0d007c0c */ /* 0x000fe4000c721270 */
[----:B------:R-:W-:Y:S01]  /*53b0*/  ISETP.LT.AND P5, PT, R21, UR6, !P0 ;  /* 0x0000000615007c0c */ /* 0x000fe2000c7a1270 */
[----:B------:R-:W-:Y:S01]  /*53c0*/  ULDC UR6, c[0x0][0x22c] ;  /* 0x00008b0000067ab9 */ /* 0x000fe20000000800 */
[----:B------:R-:W-:Y:S02]  /*53d0*/  LEA.HI.X.SX32 R17, R17, UR9, 0x1, P2 ;  /* 0x0000000911117c11 */ /* 0x000fe400090f0eff */
[----:B------:R-:W-:-:S02]  /*53e0*/  IADD3 R20, P3, R22, R3, RZ ;  /* 0x0000000316147210 */ /* 0x000fc40007f7e0ff */
[----:B------:R-:W-:Y:S02]  /*53f0*/  IADD3 R12, P2, R14, R3, RZ ;  /* 0x000000030e0c7210 */ /* 0x000fe40007f5e0ff */
[----:B------:R-:W-:Y:S01]  /*5400*/  ISETP.LT.AND P4, PT, R36, UR6, !P0 ;  /* 0x0000000624007c0c */ /* 0x000fe2000c781270 */
[----:B------:R-:W-:Y:S01]  /*5410*/  ULDC UR6, c[0x0][0x22c] ;  /* 0x00008b0000067ab9 */ /* 0x000fe20000000800 */
[-C--:B------:R-:W-:Y:S01]  /*5420*/  LEA.HI.X.SX32 R21, R22, R17.reuse, 0x1, P3 ;  /* 0x0000001116157211 */ /* 0x080fe200018f0eff */
[CC--:B------:R-:W-:Y:S01]  /*5430*/  IMAD R36, R23.reuse, R18.reuse, RZ ;  /* 0x0000001217247224 */ /* 0x0c0fe200078e02ff */
[----:B------:R-:W-:Y:S01]  /*5440*/  LEA.HI.X.SX32 R13, R14, R17, 0x1, P2 ;  /* 0x000000110e0d7211 */ /* 0x000fe200010f0eff */
[----:B------:R-:W-:Y:S01]  /*5450*/  IMAD R14, R18, 0x20, R14 ;  /* 0x00000020120e7824 */ /* 0x000fe200078e020e */
[----:B0-----:R-:W-:Y:S02]  /*5460*/  PRMT R43, R8, 0x7770, RZ ;  /* 0x00007770082b7816 */ /* 0x001fe400000000ff */
[----:B------:R-:W-:Y:S01]  /*5470*/  ISETP.LT.AND P3, PT, R23, UR6, !P0 ;  /* 0x0000000617007c0c */ /* 0x000fe2000c761270 */
[----:B------:R-:W-:Y:S01]  /*5480*/  VIADD R23, R16, UR5 ;  /* 0x0000000510177c36 */ /* 0x000fe20008000000 */
[----:B-1----:R-:W-:Y:S01]  /*5490*/  PRMT R51, R4, 0x7770, RZ ;  /* 0x0000777004337816 */ /* 0x002fe200000000ff */
[----:B------:R-:W-:Y:S01]  /*54a0*/  ULDC UR6, c[0x0][0x22c] ;  /* 0x00008b0000067ab9 */ /* 0x000fe20000000800 */
[----:B------:R0:W-:Y:S01]  /*54b0*/  @P1 STG.E.U8 desc[UR12][R12.64], R43 ;  /* 0x0000002b0c001986 */ /* 0x0001e2000c10110c */
[CC--:B------:R-:W-:Y:S01]  /*54c0*/  IMAD R16, R23.reuse, R18.reuse, RZ ;  /* 0x0000001217107224 */ /* 0x0c0fe200078e02ff */
[----:B------:R-:W-:Y:S01]  /*54d0*/  ISETP.LT.AND P1, PT, R23, UR6, !P0 ;  /* 0x0000000617007c0c */ /* 0x000fe2000c721270 */
[----:B------:R-:W-:Y:S01]  /*54e0*/  ULDC UR6, c[0x0][0x22c] ;  /* 0x00008b0000067ab9 */ /* 0x000fe20000000800 */
[C---:B------:R-:W-:Y:S01]  /*54f0*/  IADD3 R22, P2, R36.reuse, R3, RZ ;  /* 0x0000000324167210 */ /* 0x040fe20007f5e0ff */
[----:B------:R1:W-:Y:S03]  /*5500*/  @P5 STG.E.U8 desc[UR12][R20.64], R51 ;  /* 0x0000003314005986 */ /* 0x0003e6000c10110c */
[----:B------:R-:W-:Y:S01]  /*5510*/  LEA.HI.X.SX32 R23, R36, R17, 0x1, P2 ;  /* 0x0000001124177211 */ /* 0x000fe200010f0eff */
[C---:B------:R-:W-:Y:S01]  /*5520*/  IMAD R36, R41.reuse, R18, RZ ;  /* 0x0000001229247224 */ /* 0x040fe200078e02ff */
[----:B------:R-:W-:Y:S01]  /*5530*/  ISETP.LT.AND P2, PT, R41, UR7, !P0 ;  /* 0x0000000729007c0c */ /* 0x000fe2000c741270 */
[----:B------:R-:W-:Y:S01]  /*5540*/  ULDC UR7, c[0x0][0x22c] ;  /* 0x00008b0000077ab9 */ /* 0x000fe20000000800 */
[----:B0-----:R-:W-:-:S02]  /*5550*/  IADD3 R12, P5, R16, R3, RZ ;  /* 0x00000003100c7210 */ /* 0x001fc40007fbe0ff */
[----:B------:R-:W-:Y:S02]  /*5560*/  PRMT R43, R8, 0x7771, RZ ;  /* 0x00007771082b7816 */ /* 0x000fe400000000ff */
[----:B------:R-:W-:Y:S01]  /*5570*/  LEA.HI.X.SX32 R13, R16, R17, 0x1, P5 ;  /* 0x00000011100d7211 */ /* 0x000fe200028f0eff */
[CC--:B------:R-:W-:Y:S01]  /*5580*/  IMAD R16, R37.reuse, R18.reuse, RZ ;  /* 0x0000001225107224 */ /* 0x0c0fe200078e02ff */
[----:B-1----:R-:W-:Y:S01]  /*5590*/  PRMT R51, R4, 0x7771, RZ ;  /* 0x0000777104337816 */ /* 0x002fe200000000ff */
[----:B------:R0:W-:Y:S01]  /*55a0*/  @P3 STG.E.U8 desc[UR12][R22.64], R43 ;  /* 0x0000002b16003986 */ /* 0x0001e2000c10110c */
[----:B------:R-:W-:Y:S01]  /*55b0*/  ISETP.LT.AND P3, PT, R70, UR6, !P0 ;  /* 0x0000000646007c0c */ /* 0x000fe2000c761270 */
[----:B------:R-:W-:Y:S01]  /*55c0*/  ULDC UR6, c[0x0][0x22c] ;  /* 0x00008b0000067ab9 */ /* 0x000fe20000000800 */
[----:B------:R-:W-:Y:S01]  /*55d0*/  IADD3 R20, P6, R36, R3, RZ ;  /* 0x0000000324147210 */ /* 0x000fe20007fde0ff */
[----:B------:R1:W-:Y:S01]  /*55e0*/  @P1 STG.E.U8 desc[UR12][R12.64], R51 ;  /* 0x000000330c001986 */ /* 0x0003e2000c10110c */
[----:B------:R-:W-:Y:S01]  /*55f0*/  ISETP.LT.AND P1, PT, R37, UR6, !P0 ;  /* 0x0000000625007c0c */ /* 0x000fe2000c721270 */
[----:B------:R-:W-:Y:S01]  /*5600*/  VIADD R37, R0, UR5 ;  /* 0x0000000500257c36 */ /* 0x000fe20008000000 */
[----:B------:R-:W-:Y:S01]  /*5610*/  LEA.HI.X.SX32 R21, R36, R17, 0x1, P6 ;  /* 0x0000001124157211 */ /* 0x000fe200030f0eff */
[----:B------:R-:W-:Y:S01]  /*5620*/  IMAD R0, R39, R18, RZ ;  /* 0x0000001227007224 */ /* 0x000fe200078e02ff */
[----:B------:R-:W-:Y:S01]  /*5630*/  PRMT R41, R8, 0x7772, RZ ;  /* 0x0000777208297816 */ /* 0x000fe200000000ff */
[----:B------:R-:W-:Y:S01]  /*5640*/  ULDC UR6, c[0x0][0x22c] ;  /* 0x00008b0000067ab9 */ /* 0x000fe20000000800 */
[----:B0-----:R-:W-:-:S03]  /*5650*/  IADD3 R22, P5, R16, R3, RZ ;  /* 0x0000000310167210 */ /* 0x001fc60007fbe0ff */
[----:B------:R0:W-:Y:S01]  /*5660*/  @P2 STG.E.U8 desc[UR12][R20.64], R41 ;  /* 0x0000002914002986 */ /* 0x0001e2000c10110c */
[----:B------:R-:W-:Y:S01]  /*5670*/  ISETP.LT.AND P2, PT, R39, UR6, !P0 ;  /* 0x0000000627007c0c */ /* 0x000fe2000c741270 */
[----:B------:R-:W-:Y:S01]  /*5680*/  ULDC UR6, c[0x0][0x22c] ;  /* 0x00008b0000067ab9 */ /* 0x000fe20000000800 */
[----:B------:R-:W-:Y:S01]  /*5690*/  LEA.HI.X.SX32 R23, R16, R17, 0x1, P5 ;  /* 0x0000001110177211 */ /* 0x000fe200028f0eff */
[C---:B------:R-:W-:Y:S01]  /*56a0*/  IMAD R16, R37.reuse, R18, RZ ;  /* 0x0000001225107224 */ /* 0x040fe200078e02ff */
[----:B-1----:R-:W-:Y:S02]  /*56b0*/  IADD3 R12, P6, R0, R3, RZ ;  /* 0x00000003000c7210 */ /* 0x002fe40007fde0ff */
[----:B------:R-:W-:Y:S02]  /*56c0*/  PRMT R43, R4, 0x7772, RZ ;  /* 0x00007772042b7816 */ /* 0x000fe400000000ff */
[----:B------:R-:W-:Y:S02]  /*56d0*/  LEA.HI.X.SX32 R13, R0, R17, 0x1, P6 ;  /* 0x00000011000d7211 */ /* 0x000fe400030f0eff */
[----:B------:R-:W-:Y:S01]  /*56e0*/  ISETP.LT.AND P5, PT, R37, UR7, !P0 ;  /* 0x0000000725007c0c */ /* 0x000fe2000c7a1270 */
[----:B------:R1:W-:Y:S01]  /*56f0*/  @P1 STG.E.U8 desc[UR12][R22.64], R43 ;  /* 0x0000002b16001986 */ /* 0x0003e2000c10110c */
[----:B0-----:R-:W-:-:S02]  /*5700*/  IADD3 R20, P6, R16, R3, RZ ;  /* 0x0000000310147210 */ /* 0x001fc40007fde0ff */
[----:B------:R-:W-:Y:S02]  /*5710*/  PRMT R39, R8, 0x7773, RZ ;  /* 0x0000777308277816 */ /* 0x000fe400000000ff */
[----:B------:R-:W-:Y:S02]  /*5720*/  LEA.HI.X.SX32 R21, R16, R17, 0x1, P6 ;  /* 0x0000001110157211 */ /* 0x000fe400030f0eff */
[----:B------:R-:W-:Y:S01]  /*5730*/  PRMT R41, R4, 0x7773, RZ ;  /* 0x0000777304297816 */ /* 0x000fe200000000ff */
[----:B------:R0:W-:Y:S01]  /*5740*/  @P2 STG.E.U8 desc[UR12][R12.64], R39 ;  /* 0x000000270c002986 */ /* 0x0001e2000c10110c */
[----:B------:R-:W-:Y:S02]  /*5750*/  PRMT R37, R9, 0x7770, RZ ;  /* 0x0000777009257816 */ /* 0x000fe400000000ff */
[----:B------:R-:W-:Y:S01]  /*5760*/  LEA.HI R0, R15, UR5, RZ, 0x1a ;  /* 0x000000050f007c11 */ /* 0x000fe2000f8fd0ff */
[----:B------:R2:W-:Y:S01]  /*5770*/  @P5 STG.E.U8 desc[UR12][R20.64], R41 ;  /* 0x0000002914005986 */ /* 0x0005e2000c10110c */
[----:B-1----:R-:W-:Y:S01]  /*5780*/  IADD3 R22, P6, R14, R3, RZ ;  /* 0x000000030e167210 */ /* 0x002fe20007fde0ff */
[----:B------:R-:W-:Y:S01]  /*5790*/  ULDC UR5, c[0x0][0x22c] ;  /* 0x00008b0000057ab9 */ /* 0x000fe20000000800 */
[----:B------:R-:W-:Y:S01]  /*57a0*/  ISETP.LT.AND P1, PT, R69, UR8, !P0 ;  /* 0x0000000845007c0c */ /* 0x000fe2000c721270 */
[----:B------:R-:W-:Y:S01]  /*57b0*/  VIADD R15, R0, 0x2c ;  /* 0x0000002c000f7836 */ /* 0x000fe20000000000 */
[----:B------:R-:W-:Y:S01]  /*57c0*/  LEA.HI.X.SX32 R23, R14, R17, 0x1, P6 ;  /* 0x000000110e177211 */ /* 0x000fe200030f0eff */
[----:B------:R-:W-:Y:S01]  /*57d0*/  IMAD R14, R18, 0x4, R14 ;  /* 0x00000004120e7824 */ /* 0x000fe200078e020e */
[----:B------:R-:W-:Y:S01]  /*57e0*/  ISETP.LT.AND P2, PT, R68, UR6, !P0 ;  /* 0x0000000644007c0c */ /* 0x000fe2000c741270 */
[----:B------:R-:W-:Y:S01]  /*57f0*/  IMAD R8, R15, R18, RZ ;  /* 0x000000120f087224 */ /* 0x000fe200078e02ff */
[----:B------:R-:W-:Y:S01]  /*5800*/  PRMT R43, R5, 0x7770, RZ ;  /* 0x00007770052b7816 */ /* 0x000fe200000000ff */
[----:B------:R1:W-:Y:S01]  /*5810*/  @P4 STG.E.U8 desc[UR12][R22.64], R37 ;  /* 0x0000002516004986 */ /* 0x0003e2000c10110c */
[----:B0-----:R-:W-:Y:S01]  /*5820*/  IADD3 R12, P4, R14, R3, RZ ;  /* 0x000000030e0c7210 */ /* 0x001fe20007f9e0ff */
[----:B------:R-:W-:Y:S01]  /*5830*/  IMAD R4, R18, 0x4, R14 ;  /* 0x0000000412047824 */ /* 0x000fe200078e020e */
[----:B------:R-:W-:Y:S01]  /*5840*/  PRMT R39, R9, 0x7771, RZ ;  /* 0x0000777109277816 */ /* 0x000fe200000000ff */
[----:B------:R-:W-:Y:S01]  /*5850*/  ULDC UR6, c[0x0][0x22c] ;  /* 0x00008b0000067ab9 */ /* 0x000fe20000000800 */
[----:B------:R-:W-:-:S02]  /*5860*/  LEA.HI.X.SX32 R13, R14, R17, 0x1, P4 ;  /* 0x000000110e0d7211 */ /* 0x000fc400020f0eff */
[C---:B------:R-:W-:Y:S02]  /*5870*/  IADD3 R14, P6, R4.reuse, R3, RZ ;  /* 0x00000003040e7210 */ /* 0x040fe40007fde0ff */
[----:B------:R-:W-:Y:S01]  /*5880*/  ISETP.LT.AND P4, PT, R15, UR5, !P0 ;  /* 0x000000050f007c0c */ /* 0x000fe2000c781270 */
[----:B------:R0:W-:Y:S01]  /*5890*/  @P3 STG.E.U8 desc[UR12][R12.64], R43 ;  /* 0x0000002b0c003986 */ /* 0x0001e2000c10110c */
[----:B------:R-:W-:Y:S01]  /*58a0*/  LEA.HI.X.SX32 R15, R4, R17, 0x1, P6 ;  /* 0x00000011040f7211 */ /* 0x000fe200030f0eff */
[----:B------:R-:W-:Y:S01]  /*58b0*/  IMAD R4, R18, 0x8, R4 ;  /* 0x0000000812047824 */ /* 0x000fe200078e0204 */
[C---:B--2---:R-:W-:Y:S01]  /*58c0*/  IADD3 R20, P6, R8.reuse, R3, RZ ;  /* 0x0000000308147210 */ /* 0x044fe20007fde0ff */
[----:B------:R-:W-:Y:S01]  /*58d0*/  ULDC UR5, c[0x0][0x22c] ;  /* 0x00008b0000057ab9 */ /* 0x000fe20000000800 */
[----:B------:R-:W-:Y:S01]  /*58e0*/  PRMT R41, R5, 0x7771, RZ ;  /* 0x0000777105297816 */ /* 0x000fe200000000ff */
[----:B------:R2:W-:Y:S01]  /*58f0*/  @P1 STG.E.U8 desc[UR12][R14.64], R39 ;  /* 0x000000270e001986 */ /* 0x0005e2000c10110c */
[----:B------:R-:W-:-:S02]  /*5900*/  LEA.HI.X.SX32 R21, R8, R17, 0x1, P6 ;  /* 0x0000001108157211 */ /* 0x000fc400030f0eff */
[C---:B-1----:R-:W-:Y:S02]  /*5910*/  IADD3 R22, P6, R4.reuse, R3, RZ ;  /* 0x0000000304167210 */ /* 0x042fe40007fde0ff */
[----:B------:R-:W-:Y:S01]  /*5920*/  PRMT R37, R9, 0x7772, RZ ;  /* 0x0000777209257816 */ /* 0x000fe200000000ff */
[----:B------:R1:W-:Y:S01]  /*5930*/  @P4 STG.E.U8 desc[UR12][R20.64], R41 ;  /* 0x0000002914004986 */ /* 0x0003e2000c10110c */
[----:B------:R-:W-:Y:S01]  /*5940*/  LEA.HI.X.SX32 R23, R4, R17, 0x1, P6 ;  /* 0x0000001104177211 */ /* 0x000fe200030f0eff */
[----:B------:R-:W-:Y:S01]  /*5950*/  IMAD R4, R18, 0x4, R4 ;  /* 0x0000000412047824 */ /* 0x000fe200078e0204 */
[----:B------:R-:W-:Y:S01]  /*5960*/  ISETP.LT.AND P1, PT, R65, UR5, !P0 ;  /* 0x0000000541007c0c */ /* 0x000fe2000c721270 */
[----:B------:R-:W-:Y:S01]  /*5970*/  ULDC UR5, c[0x0][0x22c] ;  /* 0x00008b0000057ab9 */ /* 0x000fe20000000800 */
[----:B------:R-:W-:Y:S01]  /*5980*/  ISETP.LT.AND P5, PT, R67, UR6, !P0 ;  /* 0x0000000643007c0c */ /* 0x000fe2000c7a1270 */
[----:B------:R3:W-:Y:S01]  /*5990*/  @P2 STG.E.U8 desc[UR12][R22.64], R37 ;  /* 0x0000002516002986 */ /* 0x0007e2000c10110c */
[----:B0-----:R-:W-:Y:S01]  /*59a0*/  IADD3 R12, P2, R4, R3, RZ ;  /* 0x00000003040c7210 */ /* 0x001fe20007f5e0ff */
[----:B------:R-:W-:Y:S01]  /*59b0*/  IMAD R16, R18, 0x4, R4 ;  /* 0x0000000412107824 */ /* 0x000fe200078e0204 */
[----:B------:R-:W-:Y:S01]  /*59c0*/  ISETP.LT.AND P4, PT, R64, UR5, !P0 ;  /* 0x0000000540007c0c */ /* 0x000fe2000c781270 */
[----:B--2---:R-:W-:Y:S01]  /*59d0*/  VIADD R15, R0, 0x3c ;  /* 0x0000003c000f7836 */ /* 0x004fe20000000000 */
[----:B------:R-:W-:Y:S01]  /*59e0*/  LEA.HI.X.SX32 R13, R4, R17, 0x1, P2 ;  /* 0x00000011040d7211 */ /* 0x000fe200010f0eff */
[----:B------:R-:W-:Y:S01]  /*59f0*/  ULDC UR5, c[0x0][0x22c] ;  /* 0x00008b0000057ab9 */ /* 0x000fe20000000800 */
[C---:B------:R-:W-:Y:S01]  /*5a00*/  IADD3 R14, P6, R16.reuse, R3, RZ ;  /* 0x00000003100e7210 */ /* 0x040fe20007fde0ff */
[C---:B------:R-:W-:Y:S01]  /*5a10*/  IMAD R4, R15.reuse, R18, RZ ;  /* 0x000000120f047224 */ /* 0x040fe200078e02ff */
[----:B------:R-:W-:Y:S01]  /*5a20*/  ISETP.LT.AND P2, PT, R15, UR5, !P0 ;  /* 0x000000050f007c0c */ /* 0x000fe2000c741270 */
[----:B------:R-:W-:Y:S01]  /*5a30*/  ULDC UR6, c[0x0][0x22c] ;  /* 0x00008b0000067ab9 */ /* 0x000fe20000000800 */
[----:B------:R-:W-:Y:S01]  /*5a40*/  LEA.HI.X.SX32 R15, R16, R17, 0x1, P6 ;  /* 0x00000011100f7211 */ /* 0x000fe200030f0eff */
[----:B------:R-:W-:Y:S01]  /*5a50*/  IMAD R16, R18, 0x8, R16 ;  /* 0x0000000812107824 */ /* 0x000fe200078e0210 */
[----:B------:R-:W-:Y:S01]  /*5a60*/  IADD3 R8, P6, R4, R3, RZ ;  /* 0x0000000304087210 */ /* 0x000fe20007fde0ff */
[----:B------:R-:W-:Y:S01]  /*5a70*/  ULDC UR5, c[0x0][0x22c] ;  /* 0x00008b0000057ab9 */ /* 0x000fe20000000800 */
[----:B------:R-:W-:Y:S01]  /*5a80*/  ISETP.LT.AND P3, PT, R66, UR6, !P0 ;  /* 0x0000000642007c0c */ /* 0x000fe2000c761270 */
[----:B------:R-:W-:Y:S01]  /*5a90*/  ULDC UR6, c[0x0][0x22c] ;  /* 0x00008b0000067ab9 */ /* 0x000fe20000000800 */
[----:B-1----:R-:W-:-:S02]  /*5aa0*/  PRMT R21, R5, 0x7772, RZ ;  /* 0x0000777205157816 */ /* 0x002fc400000000ff */
[----:B---3--:R-:W-:Y:S02]  /*5ab0*/  PRMT R23, R9, 0x7773, RZ ;  /* 0x0000777309177816 */ /* 0x008fe400000000ff */
[----:B------:R-:W-:Y:S01]  /*5ac0*/  LEA.HI.X.SX32 R9, R4, R17, 0x1, P6 ;  /* 0x0000001104097211 */ /* 0x000fe200030f0eff */
[----:B------:R0:W-:Y:S01]  /*5ad0*/  @P5 STG.E.U8 desc[UR12][R12.64], R21 ;  /* 0x000000150c005986 */ /* 0x0001e2000c10110c */
[C---:B------:R-:W-:Y:S02]  /*5ae0*/  IADD3 R4, P6, R16.reuse, R3, RZ ;  /* 0x0000000310047210 */ /* 0x040fe40007fde0ff */
[----:B------:R-:W-:Y:S01]  /*5af0*/  ISETP.LT.AND P5, PT, R35, UR6, !P0 ;  /* 0x0000000623007c0c */ /* 0x000fe2000c7a1270 */
[----:B------:R-:W-:Y:S01]  /*5b00*/  ULDC UR6, c[0x0][0x22c] ;  /* 0x00008b0000067ab9 */ /* 0x000fe20000000800 */
[----:B------:R-:W-:Y:S01]  /*5b10*/  PRMT R35, R5, 0x7773, RZ ;  /* 0x0000777305237816 */ /* 0x000fe200000000ff */
[----:B------:R1:W-:Y:S01]  /*5b20*/  @P3 STG.E.U8 desc[UR12][R14.64], R23 ;  /* 0x000000170e003986 */ /* 0x0003e2000c10110c */
[----:B------:R-:W-:Y:S01]  /*5b30*/  LEA.HI.X.SX32 R5, R16, R17, 0x1, P6 ;  /* 0x0000001110057211 */ /* 0x000fe200030f0eff */
[----:B------:R-:W-:Y:S01]  /*5b40*/  IMAD R16, R18, 0x4, R16 ;  /* 0x0000000412107824 */ /* 0x000fe200078e0210 */
[----:B------:R-:W-:Y:S01]  /*5b50*/  ISETP.LT.AND P3, PT, R34, UR5, !P0 ;  /* 0x0000000522007c0c */ /* 0x000fe2000c761270 */
[----:B------:R2:W-:Y:S01]  /*5b60*/  @P2 STG.E.U8 desc[UR12][R8.64], R35 ;  /* 0x0000002308002986 */ /* 0x0005e2000c10110c */
[----:B------:R-:W-:Y:S01]  /*5b70*/  ULDC UR5, c[0x0][0x22c] ;  /* 0x00008b0000057ab9 */ /* 0x000fe20000000800 */
[----:B0-----:R-:W-:-:S02]  /*5b80*/  PRMT R21, R10, 0x7770, RZ ;  /* 0x000077700a157816 */ /* 0x001fc400000000ff */
[----:B------:R-:W-:Y:S02]  /*5b90*/  IADD3 R12, P6, R16, R3, RZ ;  /* 0x00000003100c7210 */ /* 0x000fe40007fde0ff */
[----:B------:R-:W-:Y:S01]  /*5ba0*/  ISETP.LT.AND P2, PT, R33, UR5, !P0 ;  /* 0x0000000521007c0c */ /* 0x000fe2000c741270 */
[----:B------:R0:W-:Y:S01]  /*5bb0*/  @P1 STG.E.U8 desc[UR12][R4.64], R21 ;  /* 0x0000001504001986 */ /* 0x0001e2000c10110c */
[----:B-1----:R-:W-:Y:S01]  /*5bc0*/  IMAD R14, R18, 0x4, R16 ;  /* 0x00000004120e7824 */ /* 0x002fe200078e0210 */
[----:B------:R-:W-:Y:S01]  /*5bd0*/  LEA.HI.X.SX32 R13, R16, R17, 0x1, P6 ;  /* 0x00000011100d7211 */ /* 0x000fe200030f0eff */
[----:B------:R-:W-:Y:S01]  /*5be0*/  VIADD R15, R0, 0x4c ;  /* 0x0000004c000f7836 */ /* 0x000fe20000000000 */
[----:B------:R-:W-:Y:S01]  /*5bf0*/  ULDC UR5, c[0x0][0x22c] ;  /* 0x00008b0000057ab9 */ /* 0x000fe20000000800 */
[----:B------:R-:W-:Y:S01]  /*5c00*/  IMAD R20, R18, 0x8, R14 ;  /* 0x0000000812147824 */ /* 0x000fe200078e020e */
[C---:B--2---:R-:W-:Y:S01]  /*5c10*/  IADD3 R8, P6, R14.reuse, R3, RZ ;  /* 0x000000030e087210 */ /* 0x044fe20007fde0ff */
[C---:B------:R-:W-:Y:S01]  /*5c20*/  IMAD R16, R15.reuse, R18, RZ ;  /* 0x000000120f107224 */ /* 0x040fe200078e02ff */
[----:B------:R-:W-:Y:S01]  /*5c30*/  ISETP.LT.AND P1, PT, R15, UR5, !P0 ;  /* 0x000000050f007c0c */ /* 0x000fe2000c721270 */
[----:B------:R-:W-:Y:S01]  /*5c40*/  ULDC UR5, c[0x0][0x22c] ;  /* 0x00008b0000057ab9 */ /* 0x000fe20000000800 */
[----:B------:R-:W-:-:S02]  /*5c50*/  LEA.HI.X.SX32 R9, R14, R17, 0x1, P6 ;  /* 0x000000110e097211 */ /* 0x000fc400030f0eff */
[----:B0-----:R-:W-:Y:S02]  /*5c60*/  IADD3 R4, P6, R16, R3, RZ ;  /* 0x0000000310047210 */ /* 0x001fe40007fde0ff */
[----:B------:R-:W-:Y:S02]  /*5c70*/  PRMT R33, R6, 0x7770, RZ ;  /* 0x0000777006217816 */ /* 0x000fe400000000ff */
[----:B------:R-:W-:Y:S02]  /*5c80*/  LEA.HI.X.SX32 R5, R16, R17, 0x1, P6 ;  /* 0x0000001110057211 */ /* 0x000fe400030f0eff */
[----:B------:R-:W-:Y:S01]  /*5c90*/  IADD3 R14, P6, R20, R3, RZ ;  /* 0x00000003140e7210 */ /* 0x000fe20007fde0ff */
[----:B------:R0:W-:Y:S01]  /*5ca0*/  @P4 STG.E.U8 desc[UR12][R12.64], R33 ;  /* 0x000000210c004986 */ /* 0x0001e2000c10110c */
[----:B------:R-:W-:Y:S02]  /*5cb0*/  PRMT R23, R10, 0x7771, RZ ;  /* 0x000077710a177816 */ /* 0x000fe400000000ff */
[----:B------:R-:W-:Y:S01]  /*5cc0*/  LEA.HI.X.SX32 R15, R20, R17, 0x1, P6 ;  /* 0x00000011140f7211 */ /* 0x000fe200030f0eff */
[----:B------:R-:W-:Y:S01]  /*5cd0*/  IMAD R20, R18, 0x4, R20 ;  /* 0x0000000412147824 */ /* 0x000fe200078e0214 */
[----:B------:R-:W-:Y:S01]  /*5ce0*/  PRMT R21, R10, 0x7772, RZ ;  /* 0x000077720a157816 */ /* 0x000fe200000000ff */
[----:B------:R1:W-:Y:S01]  /*5cf0*/  @P5 STG.E.U8 desc[UR12][R8.64], R23 ;  /* 0x0000001708005986 */ /* 0x0003e2000c10110c */
[----:B------:R-:W-:Y:S01]  /*5d00*/  ISETP.LT.AND P5, PT, R31, UR5, !P0 ;  /* 0x000000051f007c0c */ /* 0x000fe2000c7a1270 */
[----:B------:R-:W-:Y:S01]  /*5d10*/  IMAD R16, R18, 0x4, R20 ;  /* 0x0000000412107824 */ /* 0x000fe200078e0214 */
[----:B------:R-:W-:Y:S01]  /*5d20*/  PRMT R31, R6, 0x7771, RZ ;  /* 0x00007771061f7816 */ /* 0x000fe200000000ff */
[----:B------:R-:W-:Y:S01]  /*5d30*/  ULDC UR5, c[0x0][0x22c] ;  /* 0x00008b0000057ab9 */ /* 0x000fe20000000800 */
[----:B------:R-:W-:Y:S01]  /*5d40*/  ISETP.LT.AND P4, PT, R32, UR6, !P0 ;  /* 0x0000000620007c0c */ /* 0x000fe2000c781270 */
[----:B0-----:R-:W-:Y:S01]  /*5d50*/  VIADD R13, R0, 0x5c ;  /* 0x0000005c000d7836 */ /* 0x001fe20000000000 */
[----:B------:R-:W-:Y:S01]  /*5d60*/  ULDC UR6, c[0x0][0x22c] ;  /* 0x00008b0000067ab9 */ /* 0x000fe20000000800 */
[----:B------:R0:W-:Y:S01]  /*5d70*/  @P1 STG.E.U8 desc[UR12][R4.64], R31 ;  /* 0x0000001f04001986 */ /* 0x0001e2000c10110c */
[----:B------:R-:W-:Y:S01]  /*5d80*/  ISETP.LT.AND P1, PT, R30, UR5, !P0 ;  /* 0x000000051e007c0c */ /* 0x000fe2000c721270 */
[----:B------:R-:W-:Y:S01]  /*5d90*/  ULDC UR5, c[0x0][0x22c] ;  /* 0x00008b0000057ab9 */ /* 0x000fe20000000800 */
[C---:B-1----:R-:W-:Y:S01]  /*5da0*/  IADD3 R8, P6, R20.reuse, R3, RZ ;  /* 0x0000000314087210 */ /* 0x042fe20007fde0ff */
[----:B------:R1:W-:Y:S01]  /*5db0*/  @P3 STG.E.U8 desc[UR12][R14.64], R21 ;  /* 0x000000150e003986 */ /* 0x0003e2000c10110c */
[C---:B------:R-:W-:Y:S01]  /*5dc0*/  ISETP.LT.AND P3, PT, R13.reuse, UR5, !P0 ;  /* 0x000000050d007c0c */ /* 0x040fe2000c761270 */
[----:B------:R-:W-:Y:S01]  /*5dd0*/  ULDC UR5, c[0x0][0x22c] ;  /* 0x00008b0000057ab9 */ /* 0x000fe20000000800 */
[----:B------:R-:W-:Y:S01]  /*5de0*/  LEA.HI.X.SX32 R9, R20, R17, 0x1, P6 ;  /* 0x0000001114097211 */ /* 0x000fe200030f0eff */
[----:B------:R-:W-:Y:S01]  /*5df0*/  IMAD R20, R13, R18, RZ ;  /* 0x000000120d147224 */ /* 0x000fe200078e02ff */
[----:B------:R-:W-:-:S02]  /*5e00*/  PRMT R23, R10, 0x7773, RZ ;  /* 0x000077730a177816 */ /* 0x000fc400000000ff */
[----:B0-----:R-:W-:Y:S02]  /*5e10*/  IADD3 R4, P6, R16, R3, RZ ;  /* 0x0000000310047210 */ /* 0x001fe40007fde0ff */
[----:B------:R-:W-:Y:S02]  /*5e20*/  PRMT R31, R6, 0x7772, RZ ;  /* 0x00007772061f7816 */ /* 0x000fe400000000ff */
[----:B------:R-:W-:Y:S01]  /*5e30*/  LEA.HI.X.SX32 R5, R16, R17, 0x1, P6 ;  /* 0x0000001110057211 */ /* 0x000fe200030f0eff */
[----:B------:R-:W-:Y:S01]  /*5e40*/  IMAD R16, R18, 0x8, R16 ;  /* 0x0000000812107824 */ /* 0x000fe200078e0210 */
[C---:B------:R-:W-:Y:S01]  /*5e50*/  IADD3 R12, P6, R20.reuse, R3, RZ ;  /* 0x00000003140c7210 */ /* 0x040fe20007fde0ff */
[----:B------:R0:W-:Y:S01]  /*5e60*/  @P2 STG.E.U8 desc[UR12][R8.64], R31 ;  /* 0x0000001f08002986 */ /* 0x0001e2000c10110c */
[----:B------:R-:W-:Y:S01]  /*5e70*/  ISETP.LT.AND P2, PT, R29, UR6, !P0 ;  /* 0x000000061d007c0c */ /* 0x000fe2000c741270 */
[----:B------:R-:W-:Y:S01]  /*5e80*/  ULDC UR6, c[0x0][0x22c] ;  /* 0x00008b0000067ab9 */ /* 0x000fe20000000800 */
[----:B------:R-:W-:Y:S01]  /*5e90*/  LEA.HI.X.SX32 R13, R20, R17, 0x1, P6 ;  /* 0x00000011140d7211 */ /* 0x000fe200030f0eff */
[----:B------:R2:W-:Y:S01]  /*5ea0*/  @P4 STG.E.U8 desc[UR12][R4.64], R23 ;  /* 0x0000001704004986 */ /* 0x0005e2000c10110c */
[----:B-1----:R-:W-:-:S02]  /*5eb0*/  IADD3 R14, P6, R16, R3, RZ ;  /* 0x00000003100e7210 */ /* 0x002fc40007fde0ff */
[----:B------:R-:W-:Y:S02]  /*5ec0*/  PRMT R29, R6, 0x7773, RZ ;  /* 0x00007773061d7816 */ /* 0x000fe400000000ff */
[----:B------:R-:W-:Y:S01]  /*5ed0*/  LEA.HI.X.SX32 R15, R16, R17, 0x1, P6 ;  /* 0x00000011100f7211 */ /* 0x000fe200030f0eff */
[----:B------:R-:W-:Y:S01]  /*5ee0*/  IMAD R16, R18, 0x4, R16 ;  /* 0x0000000412107824 */ /* 0x000fe200078e0210 */
[----:B------:R-:W-:Y:S01]  /*5ef0*/  ISETP.LT.AND P4, PT, R28, UR5, !P0 ;  /* 0x000000051c007c0c */ /* 0x000fe2000c781270 */
[----:B0-----:R-:W-:Y:S01]  /*5f00*/  VIADD R9, R0, 0x6c ;  /* 0x0000006c00097836 */ /* 0x001fe20000000000 */
[----:B------:R-:W-:Y:S01]  /*5f10*/  PRMT R21, R11, 0x7770, RZ ;  /* 0x000077700b157816 */ /* 0x000fe200000000ff */
[----:B------:R-:W-:Y:S01]  /*5f20*/  IMAD R6, R18, 0x4, R16 ;  /* 0x0000000412067824 */ /* 0x000fe200078e0210 */
[----:B------:R-:W-:Y:S01]  /*5f30*/  ULDC UR5, c[0x0][0x22c] ;  /* 0x00008b0000057ab9 */ /* 0x000fe20000000800 */
[C---:B--2---:R-:W-:Y:S01]  /*5f40*/  IADD3 R4, P6, R16.reuse, R3, RZ ;  /* 0x0000000310047210 */ /* 0x044fe20007fde0ff */
[----:B------:R0:W-:Y:S01]  /*5f50*/  @P3 STG.E.U8 desc[UR12][R12.64], R29 ;  /* 0x0000001d0c003986 */ /* 0x0001e2000c10110c */
[----:B------:R-:W-:Y:S01]  /*5f60*/  ISETP.LT.AND P3, PT, R27, UR5, !P0 ;  /* 0x000000051b007c0c */ /* 0x000fe2000c761270 */
[C---:B------:R-:W-:Y:S01]  /*5f70*/  IMAD R10, R9.reuse, R18, RZ ;  /* 0x00000012090a7224 */ /* 0x040fe200078e02ff */
[----:B------:R-:W-:Y:S01]  /*5f80*/  LEA.HI.X.SX32 R5, R16, R17, 0x1, P6 ;  /* 0x0000001110057211 */ /* 0x000fe200030f0eff */
[----:B------:R-:W-:Y:S01]  /*5f90*/  ULDC UR5, c[0x0][0x22c] ;  /* 0x00008b0000057ab9 */ /* 0x000fe20000000800 */
[C---:B------:R-:W-:Y:S01]  /*5fa0*/  IADD3 R8, P6, R6.reuse, R3, RZ ;  /* 0x0000000306087210 */ /* 0x040fe20007fde0ff */
[----:B------:R1:W-:Y:S01]  /*5fb0*/  @P5 STG.E.U8 desc[UR12][R14.64], R21 ;  /* 0x000000150e005986 */ /* 0x0003e2000c10110c */
[----:B------:R-:W-:Y:S01]  /*5fc0*/  ISETP.LT.AND P5, PT, R9, UR5, !P0 ;  /* 0x0000000509007c0c */ /* 0x000fe2000c7a1270 */
[----:B------:R-:W-:Y:S01]  /*5fd0*/  ULDC UR5, c[0x0][0x22c] ;  /* 0x00008b0000057ab9 */ /* 0x000fe20000000800 */
[----:B------:R-:W-:Y:S01]  /*5fe0*/  LEA.HI.X.SX32 R9, R6, R17, 0x1, P6 ;  /* 0x0000001106097211 */ /* 0x000fe200030f0eff */
[----:B------:R-:W-:Y:S01]  /*5ff0*/  IMAD R6, R18, 0x8, R6 ;  /* 0x0000000812067824 */ /* 0x000fe200078e0206 */
[----:B------:R-:W-:Y:S01]  /*6000*/  IADD3 R20, P6, R10, R3, RZ ;  /* 0x000000030a147210 */ /* 0x000fe20007fde0ff */
[----:B------:R-:W2:Y:S01]  /*6010*/  LDS.128 R12, [R38+UR4+0x800] ;  /* 0x00080004260c7984 */ /* 0x000ea20008000c00 */
[----:B------:R-:W-:-:S02]  /*6020*/  PRMT R31, R7, 0x7770, RZ ;  /* 0x00007770071f7816 */ /* 0x000fc400000000ff */
[----:B------:R-:W-:Y:S02]  /*6030*/  PRMT R27, R11, 0x7771, RZ ;  /* 0x000077710b1b7816 */ /* 0x000fe400000000ff */
[----:B0-----:R-:W-:Y:S01]  /*6040*/  PRMT R29, R7, 0x7771, RZ ;  /* 0x00007771071d7816 */ /* 0x001fe200000000ff */
[----:B------:R-:W-:Y:S01]  /*6050*/  @P1 STG.E.U8 desc[UR12][R4.64], R31 ;  /* 0x0000001f04001986 */ /* 0x000fe2000c10110c */
[----:B-1----:R-:W-:Y:S02]  /*6060*/  LEA.HI.X.SX32 R21, R10, R17, 0x1, P6 ;  /* 0x000000110a157211 */ /* 0x002fe400030f0eff */
[C---:B------:R-:W-:Y:S01]  /*6070*/  IADD3 R22, P6, R6.reuse, R3, RZ ;  /* 0x0000000306167210 */ /* 0x040fe20007fde0ff */
[----:B------:R0:W-:Y:S01]  /*6080*/  @P2 STG.E.U8 desc[UR12][R8.64], R27 ;  /* 0x0000001b08002986 */ /* 0x0001e2000c10110c */
[----:B------:R-:W-:Y:S01]  /*6090*/  ISETP.LT.AND P2, PT, R25, UR5, !P0 ;  /* 0x0000000519007c0c */ /* 0x000fe2000c741270 */
[----:B------:R-:W-:Y:S01]  /*60a0*/  ULDC UR5, c[0x0][0x22c] ;  /* 0x00008b0000057ab9 */ /* 0x000fe20000000800 */
[----:B------:R-:W-:Y:S01]  /*60b0*/  LEA.HI.X.SX32 R23, R6, R17, 0x1, P6 ;  /* 0x0000001106177211 */ /* 0x000fe200030f0eff */
[----:B------:R-:W-:Y:S01]  /*60c0*/  IMAD R6, R18, 0x4, R6 ;  /* 0x0000000412067824 */ /* 0x000fe200078e0206 */
[----:B------:R1:W-:Y:S01]  /*60d0*/  @P5 STG.E.U8 desc[UR12][R20.64], R29 ;  /* 0x0000001d14005986 */ /* 0x0003e2000c10110c */
[----:B------:R-:W-:-:S02]  /*60e0*/  PRMT R25, R11, 0x7773, RZ ;  /* 0x000077730b197816 */ /* 0x000fc400000000ff */
[----:B------:R-:W-:Y:S01]  /*60f0*/  IMAD R16, R18, 0x4, R6 ;  /* 0x0000000412107824 */ /* 0x000fe200078e0206 */
[----:B------:R-:W-:Y:S01]  /*6100*/  ISETP.LT.AND P5, PT, R24, UR5, !P0 ;  /* 0x0000000518007c0c */ /* 0x000fe2000c7a1270 */
[----:B------:R-:W-:Y:S01]  /*6110*/  ULDC UR5, c[0x0][0x22c] ;  /* 0x00008b0000057ab9 */ /* 0x000fe20000000800 */
[----:B------:R-:W-:Y:S02]  /*6120*/  ISETP.LT.AND P1, PT, R26, UR6, !P0 ;  /* 0x000000061a007c0c */ /* 0x000fe4000c721270 */
[----:B0-----:R-:W-:Y:S02]  /*6130*/  PRMT R27, R11, 0x7772, RZ ;  /* 0x000077720b1b7816 */ /* 0x001fe400000000ff */
[----:B------:R-:W0:Y:S01]  /*6140*/  LDS.128 R8, [R40+UR4+0x800] ;  /* 0x0008000428087984 */ /* 0x000e220008000c00 */
[C---:B------:R-:W-:Y:S01]  /*6150*/  PRMT R31, R7.reuse, 0x7772, RZ ;  /* 0x00007772071f7816 */ /* 0x040fe200000000ff */
[----:B-1----:R-:W-:Y:S01]  /*6160*/  VIADD R21, R0, 0x7c ;  /* 0x0000007c00157836 */ /* 0x002fe20000000000 */
[-C--:B------:R-:W-:Y:S01]  /*6170*/  IADD3 R20, P6, R16, R3.reuse, RZ ;  /* 0x0000000310147210 */ /* 0x080fe20007fde0ff */
[----:B------:R1:W-:Y:S01]  /*6180*/  @P4 STG.E.U8 desc[UR12][R22.64], R27 ;  /* 0x0000001b16004986 */ /* 0x0003e2000c10110c */
[----:B------:R-:W-:Y:S01]  /*6190*/  IADD3 R4, P4, R6, R3, RZ ;  /* 0x0000000306047210 */ /* 0x000fe20007f9e0ff */
[----:B------:R-:W-:Y:S01]  /*61a0*/  ULDC UR4, c[0x0][0x22c] ;  /* 0x00008b0000047ab9 */ /* 0x000fe20000000800 */
[----:B------:R-:W-:-:S02]  /*61b0*/  PRMT R29, R7, 0x7773, RZ ;  /* 0x00007773071d7816 */ /* 0x000fc400000000ff */
[-C--:B------:R-:W-:Y:S01]  /*61c0*/  LEA.HI.X.SX32 R5, R6, R17.reuse, 0x1, P4 ;  /* 0x0000001106057211 */ /* 0x080fe200020f0eff */
[C---:B------:R-:W-:Y:S01]  /*61d0*/  IMAD R6, R21.reuse, R18, RZ ;  /* 0x0000001215067224 */ /* 0x040fe200078e02ff */
[----:B------:R-:W-:Y:S01]  /*61e0*/  ISETP.LT.AND P4, PT, R21, UR5, !P0 ;  /* 0x0000000515007c0c */ /* 0x000fe2000c781270 */
[----:B------:R-:W-:Y:S01]  /*61f0*/  ULDC UR5, c[0x0][0x22c] ;  /* 0x00008b0000057ab9 */ /* 0x000fe20000000800 */
[----:B------:R-:W-:Y:S01]  /*6200*/  LEA.HI.X.SX32 R21, R16, R17, 0x1, P6 ;  /* 0x0000001110157211 */ /* 0x000fe200030f0eff */
[----:B------:R-:W-:Y:S01]  /*6210*/  IMAD R16, R18, 0x8, R16 ;  /* 0x0000000812107824 */ /* 0x000fe200078e0210 */
[----:B------:R3:W-:Y:S01]  /*6220*/  @P3 STG.E.U8 desc[UR12][R4.64], R31 ;  /* 0x0000001f04003986 */ /* 0x0007e2000c10110c */
[----:B-1----:R-:W-:Y:S02]  /*6230*/  IADD3 R22, P6, R6, R3, RZ ;  /* 0x0000000306167210 */ /* 0x002fe40007fde0ff */
[----:B------:R-:W-:Y:S01]  /*6240*/  ISETP.LT.AND P3, PT, R19, UR4, !P0 ;  /* 0x0000000413007c0c */ /* 0x000fe2000c761270 */
[----:B------:R-:W-:Y:S01]  /*6250*/  VIADD R19, R0, 0x8c ;  /* 0x0000008c00137836 */ /* 0x000fe20000000000 */
[----:B------:R-:W-:Y:S01]  /*6260*/  LEA.HI.X.SX32 R23, R6, R17, 0x1, P6 ;  /* 0x0000001106177211 */ /* 0x000fe200030f0eff */
[----:B------:R1:W-:Y:S01]  /*6270*/  @P1 STG.E.U8 desc[UR12][R20.64], R25 ;  /* 0x0000001914001986 */ /* 0x0003e2000c10110c */
[----:B------:R-:W-:Y:S01]  /*6280*/  IADD3 R6, P6, R16, R3, RZ ;  /* 0x0000000310067210 */ /* 0x000fe20007fde0ff */
[----:B------:R-:W-:Y:S01]  /*6290*/  ULDC UR4, c[0x0][0x22c] ;  /* 0x00008b0000047ab9 */ /* 0x000fe20000000800 */
[----:B--2---:R-:W-:Y:S01]  /*62a0*/  PRMT R27, R12, 0x7770, RZ ;  /* 0x000077700c1b7816 */ /* 0x004fe200000000ff */
[----:B------:R-:W-:Y:S01]  /*62b0*/  @P4 STG.E.U8 desc[UR12][R22.64], R29 ;  /* 0x0000001d16004986 */ /* 0x000fe2000c10110c */
[----:B------:R-:W-:Y:S01]  /*62c0*/  LEA.HI.X.SX32 R7, R16, R17, 0x1, P6 ;  /* 0x0000001110077211 */ /* 0x000fe200030f0eff */
[----:B------:R-:W-:Y:S01]  /*62d0*/  IMAD R16, R18, 0x4, R16 ;  /* 0x0000000412107824 */ /* 0x000fe200078e0210 */
[----:B------:R-:W-:Y:S01]  /*62e0*/  ISETP.LT.AND P1, PT, R63, UR4, !P0 ;  /* 0x000000043f007c0c */ /* 0x000fe2000c721270 */
[----:B------:R-:W-:-:S02]  /*62f0*/  ULDC UR4, c[0x0][0x22c] ;  /* 0x00008b0000047ab9 */ /* 0x000fc40000000800 */
[----:B------:R-:W-:Y:S01]  /*6300*/  IMAD R24, R18, 0x4, R16 ;  /* 0x0000000412187824 */ /* 0x000fe200078e0210 */
[----:B---3--:R-:W-:Y:S01]  /*6310*/  IADD3 R4, P6, R16, R3, RZ ;  /* 0x0000000310047210 */ /* 0x008fe20007fde0ff */
[----:B------:R2:W-:Y:S01]  /*6320*/  @P2 STG.E.U8 desc[UR12][R6.64], R27 ;  /* 0x0000001b06002986 */ /* 0x0005e2000c10110c */
[----:B------:R-:W-:Y:S01]  /*6330*/  ISETP.LT.AND P4, PT, R62, UR4, !P0 ;  /* 0x000000043e007c0c */ /* 0x000fe2000c781270 */
[----:B------:R-:W-:Y:S01]  /*6340*/  ULDC UR4, c[0x0][0x22c] ;  /* 0x00008b0000047ab9 */ /* 0x000fe20000000800 */
[----:B------:R-:W-:Y:S01]  /*6350*/  LEA.HI.X.SX32 R5, R16, R17, 0x1, P6 ;  /* 0x0000001110057211 */ /* 0x000fe200030f0eff */
[C---:B------:R-:W-:Y:S01]  /*6360*/  IMAD R16, R19.reuse, R18, RZ ;  /* 0x0000001213107224 */ /* 0x040fe200078e02ff */
[C---:B-1----:R-:W-:Y:S02]  /*6370*/  IADD3 R20, P6, R24.reuse, R3, RZ ;  /* 0x0000000318147210 */ /* 0x042fe40007fde0ff */
[----:B------:R-:W-:Y:S01]  /*6380*/  ISETP.LT.AND P2, PT, R19, UR4, !P0 ;  /* 0x0000000413007c0c */ /* 0x000fe2000c741270 */
[----:B------:R-:W-:Y:S01]  /*6390*/  ULDC UR4, c[0x0][0x22c] ;  /* 0x00008b0000047ab9 */ /* 0x000fe20000000800 */
[----:B------:R-:W-:Y:S01]  /*63a0*/  LEA.HI.X.SX32 R21, R24, R17, 0x1, P6 ;  /* 0x0000001118157211 */ /* 0x000fe200030f0eff */
[----:B------:R-:W-:Y:S01]  /*63b0*/  IMAD R24, R18, 0x8, R24 ;  /* 0x0000000812187824 */ /* 0x000fe200078e0218 */
[----:B0-----:R-:W-:-:S02]  /*63c0*/  PRMT R25, R8, 0x7770, RZ ;  /* 0x0000777008197816 */ /* 0x001fc400000000ff */
[----:B--2---:R-:W-:Y:S02]  /*63d0*/  IADD3 R6, P6, R16, R3, RZ ;  /* 0x0000000310067210 */ /* 0x004fe40007fde0ff */
[----:B------:R-:W-:Y:S01]  /*63e0*/  PRMT R19, R12, 0x7771, RZ ;  /* 0x000077710c137816 */ /* 0x000fe200000000ff */
[----:B------:R0:W-:Y:S01]  /*63f0*/  @P5 STG.E.U8 desc[UR12][R4.64], R25 ;  /* 0x0000001904005986 */ /* 0x0001e2000c10110c */
[----:B------:R-:W-:Y:S02]  /*6400*/  LEA.HI.X.SX32 R7, R16, R17, 0x1, P6 ;  /* 0x0000001110077211 */ /* 0x000fe400030f0eff */
[----:B------:R-:W-:Y:S01]  /*6410*/  IADD3 R22, P6, R24, R3, RZ ;  /* 0x0000000318167210 */ /* 0x000fe20007fde0ff */
[----:B------:R1:W-:Y:S01]  /*6420*/  @P3 STG.E.U8 desc[UR12][R20.64], R19 ;  /* 0x0000001314003986 */ /* 0x0003e2000c10110c */
[----:B------:R-:W-:Y:S02]  /*6430*/  PRMT R27, R8, 0x7771, RZ ;  /* 0x00007771081b7816 */ /* 0x000fe400000000ff */
[----:B------:R-:W-:Y:S01]  /*6440*/  LEA.HI.X.SX32 R23, R24, R17, 0x1, P6 ;  /* 0x0000001118177211 */ /* 0x000fe200030f0eff */
[----:B------:R-:W-:Y:S01]  /*6450*/  IMAD R24, R18, 0x4, R24 ;  /* 0x0000000412187824 */ /* 0x000fe200078e0218 */
[----:B------:R-:W-:Y:S01]  /*6460*/  ISETP.LT.AND P3, PT, R60, UR4, !P0 ;  /* 0x000000043c007c0c */ /* 0x000fe2000c761270 */
[----:B------:R2:W-:Y:S01]  /*6470*/  @P2 STG.E.U8 desc[UR12][R6.64], R27 ;  /* 0x0000001b06002986 */ /* 0x0005e2000c10110c */
[----:B------:R-:W-:Y:S01]  /*6480*/  ULDC UR4, c[0x0][0x22c] ;  /* 0x00008b0000047ab9 */ /* 0x000fe20000000800 */
[----:B------:R-:W-:Y:S01]  /*6490*/  IMAD R16, R18, 0x4, R24 ;  /* 0x0000000412107824 */ /* 0x000fe200078e0218 */
[----:B0-----:R-:W-:-:S02]  /*64a0*/  IADD3 R4, P6, R24, R3, RZ ;  /* 0x0000000318047210 */ /* 0x001fc40007fde0ff */
[----:B------:R-:W-:Y:S01]  /*64b0*/  PRMT R25, R12, 0x7772, RZ ;  /* 0x000077720c197816 */ /* 0x000fe200000000ff */
[----:B-1----:R-:W-:Y:S01]  /*64c0*/  VIADD R19, R0, 0x9c ;  /* 0x0000009c00137836 */ /* 0x002fe20000000000 */
[----:B------:R-:W-:Y:S02]  /*64d0*/  LEA.HI.X.SX32 R5, R24, R17, 0x1, P6 ;  /* 0x0000001118057211 */ /* 0x000fe400030f0eff */
[----:B------:R-:W-:Y:S01]  /*64e0*/  ISETP.LT.AND P5, PT, R61, UR5, !P0 ;  /* 0x000000053d007c0c */ /* 0x000fe2000c7a1270 */
[----:B------:R-:W-:Y:S01]  /*64f0*/  IMAD R24, R19, R18, RZ ;  /* 0x0000001213187224 */ /* 0x000fe200078e02ff */
[----:B------:R-:W-:Y:S01]  /*6500*/  ISETP.LT.AND P2, PT, R59, UR4, !P0 ;  /* 0x000000043b007c0c */ /* 0x000fe2000c741270 */
[----:B------:R0:W-:Y:S01]  /*6510*/  @P1 STG.E.U8 desc[UR12][R22.64], R25 ;  /* 0x0000001916001986 */ /* 0x0001e2000c10110c */
[----:B--2---:R-:W-:Y:S01]  /*6520*/  IADD3 R6, P6, R16, R3, RZ ;  /* 0x0000000310067210 */ /* 0x004fe20007fde0ff */
[----:B------:R-:W-:Y:S01]  /*6530*/  ULDC UR4, c[0x0][0x22c] ;  /* 0x00008b0000047ab9 */ /* 0x000fe20000000800 */
[----:B------:R-:W-:Y:S01]  /*6540*/  PRMT R29, R8, 0x7772, RZ ;  /* 0x00007772081d7816 */ /* 0x000fe200000000ff */
[----:B------:R-:W-:Y:S01]  /*6550*/  ULDC UR5, c[0x0][0x22c] ;  /* 0x00008b0000057ab9 */ /* 0x000fe20000000800 */
[----:B------:R-:W-:Y:S01]  /*6560*/  LEA.HI.X.SX32 R7, R16, R17, 0x1, P6 ;  /* 0x0000001110077211 */ /* 0x000fe200030f0eff */
[----:B------:R-:W-:Y:S01]  /*6570*/  IMAD R16, R18, 0x8, R16 ;  /* 0x0000000812107824 */ /* 0x000fe200078e0210 */
[C---:B------:R-:W-:Y:S01]  /*6580*/  IADD3 R20, P6, R24.reuse, R3, RZ ;  /* 0x0000000318147210 */ /* 0x040fe20007fde0ff */
[----:B------:R1:W-:Y:S01]  /*6590*/  @P4 STG.E.U8 desc[UR12][R4.64], R29 ;  /* 0x0000001d04004986 */ /* 0x0003e2000c10110c */
[----:B------:R-:W-:Y:S01]  /*65a0*/  ISETP.LT.AND P1, PT, R19, UR4, !P0 ;  /* 0x0000000413007c0c */ /* 0x000fe2000c721270 */
[----:B------:R-:W-:Y:S01]  /*65b0*/  ULDC UR4, c[0x0][0x22c] ;  /* 0x00008b0000047ab9 */ /* 0x000fe20000000800 */
[----:B------:R-:W-:-:S02]  /*65c0*/  LEA.HI.X.SX32 R21, R24, R17, 0x1, P6 ;  /* 0x0000001118157211 */ /* 0x000fc400030f0eff */
[----:B0-----:R-:W-:Y:S02]  /*65d0*/  IADD3 R22, P6, R16, R3, RZ ;  /* 0x0000000310167210 */ /* 0x001fe40007fde0ff */
[----:B------:R-:W-:Y:S02]  /*65e0*/  PRMT R25, R12, 0x7773, RZ ;  /* 0x000077730c197816 */ /* 0x000fe400000000ff */
[----:B------:R-:W-:Y:S01]  /*65f0*/  LEA.HI.X.SX32 R23, R16, R17, 0x1, P6 ;  /* 0x0000001110177211 */ /* 0x000fe200030f0eff */
[----:B------:R-:W-:Y:S01]  /*6600*/  IMAD R16, R18, 0x4, R16 ;  /* 0x0000000412107824 */ /* 0x000fe200078e0210 */
[----:B------:R-:W-:Y:S01]  /*6610*/  PRMT R27, R8, 0x7773, RZ ;  /* 0x00007773081b7816 */ /* 0x000fe200000000ff */
[----:B------:R0:W-:Y:S01]  /*6620*/  @P5 STG.E.U8 desc[UR12][R6.64], R25 ;  /* 0x0000001906005986 */ /* 0x0001e2000c10110c */
[----:B------:R-:W-:Y:S01]  /*6630*/  ISETP.LT.AND P5, PT, R57, UR4, !P0 ;  /* 0x0000000439007c0c */ /* 0x000fe2000c7a1270 */
[----:B------:R-:W-:Y:S01]  /*6640*/  IMAD R8, R18, 0x4, R16 ;  /* 0x0000000412087824 */ /* 0x000fe200078e0210 */
[C---:B-1----:R-:W-:Y:S01]  /*6650*/  IADD3 R4, P6, R16.reuse, R3, RZ ;  /* 0x0000000310047210 */ /* 0x042fe20007fde0ff */
[----:B------:R-:W-:Y:S01]  /*6660*/  ULDC UR4, c[0x0][0x22c] ;  /* 0x00008b0000047ab9 */ /* 0x000fe20000000800 */
[----:B------:R-:W-:Y:S01]  /*6670*/  PRMT R19, R13, 0x7770, RZ ;  /* 0x000077700d137816 */ /* 0x000fe200000000ff */
[----:B------:R1:W-:Y:S01]  /*6680*/  @P1 STG.E.U8 desc[UR12][R20.64], R27 ;  /* 0x0000001b14001986 */ /* 0x0003e2000c10110c */
[----:B------:R-:W-:-:S02]  /*6690*/  LEA.HI.X.SX32 R5, R16, R17, 0x1, P6 ;  /* 0x0000001110057211 */ /* 0x000fc400030f0eff */
[----:B------:R-:W-:Y:S01]  /*66a0*/  ISETP.LT.AND P1, PT, R56, UR4, !P0 ;  /* 0x0000000438007c0c */ /* 0x000fe2000c721270 */
[----:B------:R-:W-:Y:S01]  /*66b0*/  ULDC UR4, c[0x0][0x22c] ;  /* 0x00008b0000047ab9 */ /* 0x000fe20000000800 */
[----:B------:R2:W-:Y:S01]  /*66c0*/  @P3 STG.E.U8 desc[UR12][R22.64], R19 ;  /* 0x0000001316003986 */ /* 0x0005e2000c10110c */
[----:B0-----:R-:W-:Y:S01]  /*66d0*/  VIADD R7, R0, 0xac ;  /* 0x000000ac00077836 */ /* 0x001fe20000000000 */
[----:B------:R-:W-:Y:S02]  /*66e0*/  IADD3 R6, P6, R8, R3, RZ ;  /* 0x0000000308067210 */ /* 0x000fe40007fde0ff */
[----:B------:R-:W-:Y:S01]  /*66f0*/  ISETP.LT.AND P4, PT, R58, UR5, !P0 ;  /* 0x000000053a007c0c */ /* 0x000fe2000c781270 */
[C---:B------:R-:W-:Y:S01]  /*6700*/  IMAD R12, R7.reuse, R18, RZ ;  /* 0x00000012070c7224 */ /* 0x040fe200078e02ff */
[----:B------:R-:W-:Y:S01]  /*6710*/  ISETP.LT.AND P3, PT, R7, UR4, !P0 ;  /* 0x0000000407007c0c */ /* 0x000fe2000c761270 */
[----:B------:R-:W-:Y:S01]  /*6720*/  ULDC UR4, c[0x0][0x22c] ;  /* 0x00008b0000047ab9 */ /* 0x000fe20000000800 */
[----:B------:R-:W-:Y:S01]  /*6730*/  LEA.HI.X.SX32 R7, R8, R17, 0x1, P6 ;  /* 0x0000001108077211 */ /* 0x000fe200030f0eff */
[----:B------:R-:W-:Y:S01]  /*6740*/  IMAD R8, R18, 0x8, R8 ;  /* 0x0000000812087824 */ /* 0x000fe200078e0208 */
[----:B-1----:R-:W-:Y:S01]  /*6750*/  IADD3 R20, P6, R12, R3, RZ ;  /* 0x000000030c147210 */ /* 0x002fe20007fde0ff */
[----:B------:R-:W-:Y:S01]  /*6760*/  ULDC UR5, c[0x0][0x22c] ;  /* 0x00008b0000057ab9 */ /* 0x000fe20000000800 */
[----:B------:R-:W-:-:S02]  /*6770*/  PRMT R29, R9, 0x7770, RZ ;  /* 0x00007770091d7816 */ /* 0x000fc400000000ff */
[----:B------:R-:W-:Y:S02]  /*6780*/  LEA.HI.X.SX32 R21, R12, R17, 0x1, P6 ;  /* 0x000000110c157211 */ /* 0x000fe400030f0eff */
[C---:B--2---:R-:W-:Y:S01]  /*6790*/  IADD3 R22, P6, R8.reuse, R3, RZ ;  /* 0x0000000308167210 */ /* 0x044fe20007fde0ff */
        /* <DEDUP_REMOVED lines=10> */
[----:B------:R2:W-:Y:S01]  /*6840*/  @P3 STG.E.U8 desc[UR12][R20.64], R27 ;  /* 0x0000001b14003986 */ /* 0x0005e2000c10110c */
[----:B0-----:R-:W-:-:S02]  /*6850*/  IADD3 R4, P6, R8, R3, RZ ;  /* 0x0000000308047210 */ /* 0x001fc40007fde0ff */
[----:B------:R-:W-:Y:S01]  /*6860*/  ISETP.LT.AND P3, PT, R53, UR4, !P0 ;  /* 0x0000000435007c0c */ /* 0x000fe2000c761270 */
[----:B------:R-:W-:Y:S01]  /*6870*/  ULDC UR4, c[0x0][0x22c] ;  /* 0x00008b0000047ab9 */ /* 0x000fe20000000800 */
[----:B------:R-:W-:Y:S01]  /*6880*/  LEA.HI.X.SX32 R5, R8, R17, 0x1, P6 ;  /* 0x0000001108057211 */ /* 0x000fe200030f0eff */
[----:B------:R0:W-:Y:S01]  /*6890*/  @P5 STG.E.U8 desc[UR12][R22.64], R19 ;  /* 0x0000001316005986 */ /* 0x0001e2000c10110c */
[----:B-1----:R-:W-:Y:S01]  /*68a0*/  VIADD R7, R0, 0xbc ;  /* 0x000000bc00077836 */ /* 0x002fe20000000000 */
[C---:B------:R-:W-:Y:S02]  /*68b0*/  IADD3 R6, P6, R16.reuse, R3, RZ ;  /* 0x0000000310067210 */ /* 0x040fe40007fde0ff */
[----:B------:R-:W-:Y:S01]  /*68c0*/  ISETP.LT.AND P2, PT, R55, UR5, !P0 ;  /* 0x0000000537007c0c */ /* 0x000fe2000c741270 */
[C---:B------:R-:W-:Y:S01]  /*68d0*/  IMAD R8, R7.reuse, R18, RZ ;  /* 0x0000001207087224 */ /* 0x040fe200078e02ff */
[----:B------:R-:W-:Y:S01]  /*68e0*/  ISETP.LT.AND P5, PT, R7, UR4, !P0 ;  /* 0x0000000407007c0c */ /* 0x000fe2000c7a1270 */
[----:B------:R-:W-:Y:S01]  /*68f0*/  ULDC UR4, c[0x0][0x22c] ;  /* 0x00008b0000047ab9 */ /* 0x000fe20000000800 */
[----:B------:R-:W-:Y:S01]  /*6900*/  LEA.HI.X.SX32 R7, R16, R17, 0x1, P6 ;  /* 0x0000001110077211 */ /* 0x000fe200030f0eff */
[----:B------:R-:W-:Y:S01]  /*6910*/  IMAD R16, R18, 0x8, R16 ;  /* 0x0000000812107824 */ /* 0x000fe200078e0210 */
[----:B------:R-:W-:Y:S01]  /*6920*/  IADD3 R12, P6, R8, R3, RZ ;  /* 0x00000003080c7210 */ /* 0x000fe20007fde0ff */
[----:B------:R-:W-:Y:S01]  /*6930*/  ULDC UR5, c[0x0][0x22c] ;  /* 0x00008b0000057ab9 */ /* 0x000fe20000000800 */
[----:B--2---:R-:W-:-:S02]  /*6940*/  PRMT R21, R13, 0x7773, RZ ;  /* 0x000077730d157816 */ /* 0x004fc400000000ff */
[----:B------:R-:W-:Y:S02]  /*6950*/  LEA.HI.X.SX32 R13, R8, R17, 0x1, P6 ;  /* 0x00000011080d7211 */ /* 0x000fe400030f0eff */
[C---:B------:R-:W-:Y:S02]  /*6960*/  IADD3 R8, P6, R16.reuse, R3, RZ ;  /* 0x0000000310087210 */ /* 0x040fe40007fde0ff */
[C---:B------:R-:W-:Y:S02]  /*6970*/  PRMT R25, R9.reuse, 0x7772, RZ ;  /* 0x0000777209197816 */ /* 0x040fe400000000ff */
[----:B0-----:R-:W-:Y:S02]  /*6980*/  PRMT R23, R9, 0x7773, RZ ;  /* 0x0000777309177816 */ /* 0x001fe400000000ff */
[----:B------:R-:W-:Y:S01]  /*6990*/  LEA.HI.X.SX32 R9, R16, R17, 0x1, P6 ;  /* 0x0000001110097211 */ /* 0x000fe200030f0eff */
[----:B------:R-:W-:Y:S01]  /*69a0*/  IMAD R16, R18, 0x4, R16 ;  /* 0x0000000412107824 */ /* 0x000fe200078e0210 */
[----:B------:R0:W-:Y:S01]  /*69b0*/  @P1 STG.E.U8 desc[UR12][R4.64], R25 ;  /* 0x0000001904001986 */ /* 0x0001e2000c10110c */
[----:B------:R-:W-:-:S02]  /*69c0*/  PRMT R19, R14, 0x7770, RZ ;  /* 0x000077700e137816 */ /* 0x000fc400000000ff */
[----:B------:R-:W-:Y:S01]  /*69d0*/  IMAD R20, R18, 0x4, R16 ;  /* 0x0000000412147824 */ /* 0x000fe200078e0210 */
[----:B------:R1:W-:Y:S01]  /*69e0*/  @P2 STG.E.U8 desc[UR12][R6.64], R21 ;  /* 0x0000001506002986 */ /* 0x0003e2000c10110c */
[----:B------:R-:W-:Y:S01]  /*69f0*/  ISETP.LT.AND P2, PT, R50, UR4, !P0 ;  /* 0x0000000432007c0c */ /* 0x000fe2000c741270 */
[----:B------:R-:W-:Y:S01]  /*6a00*/  ULDC UR4, c[0x0][0x22c] ;  /* 0x00008b0000047ab9 */ /* 0x000fe20000000800 */
[----:B------:R-:W-:Y:S01]  /*6a10*/  ISETP.LT.AND P1, PT, R52, UR5, !P0 ;  /* 0x0000000534007c0c */ /* 0x000fe2000c721270 */
[----:B------:R2:W-:Y:S01]  /*6a20*/  @P5 STG.E.U8 desc[UR12][R12.64], R23 ;  /* 0x000000170c005986 */ /* 0x0005e2000c10110c */
[----:B------:R-:W-:Y:S01]  /*6a30*/  ISETP.LT.AND P5, PT, R49, UR4, !P0 ;  /* 0x0000000431007c0c */ /* 0x000fe2000c7a1270 */
[----:B------:R-:W-:Y:S01]  /*6a40*/  ULDC UR4, c[0x0][0x22c] ;  /* 0x00008b0000047ab9 */ /* 0x000fe20000000800 */
[----:B------:R-:W-:Y:S01]  /*6a50*/  ULDC UR5, c[0x0][0x22c] ;  /* 0x00008b0000057ab9 */ /* 0x000fe20000000800 */
[----:B0-----:R-:W-:Y:S01]  /*6a60*/  IADD3 R4, P6, R16, R3, RZ ;  /* 0x0000000310047210 */ /* 0x001fe20007fde0ff */
[----:B------:R0:W-:Y:S01]  /*6a70*/  @P4 STG.E.U8 desc[UR12][R8.64], R19 ;  /* 0x0000001308004986 */ /* 0x0001e2000c10110c */
[----:B------:R-:W-:Y:S01]  /*6a80*/  PRMT R25, R10, 0x7770, RZ ;  /* 0x000077700a197816 */ /* 0x000fe200000000ff */
[----:B-1----:R-:W-:Y:S01]  /*6a90*/  VIADD R7, R0, 0xcc ;  /* 0x000000cc00077836 */ /* 0x002fe20000000000 */
[----:B------:R-:W-:-:S02]  /*6aa0*/  LEA.HI.X.SX32 R5, R16, R17, 0x1, P6 ;  /* 0x0000001110057211 */ /* 0x000fc400030f0eff */
[C---:B------:R-:W-:Y:S01]  /*6ab0*/  IADD3 R6, P6, R20.reuse, R3, RZ ;  /* 0x0000000314067210 */ /* 0x040fe20007fde0ff */
[C---:B--2---:R-:W-:Y:S01]  /*6ac0*/  IMAD R12, R7.reuse, R18, RZ ;  /* 0x00000012070c7224 */ /* 0x044fe200078e02ff */
[----:B------:R-:W-:Y:S01]  /*6ad0*/  ISETP.LT.AND P4, PT, R7, UR4, !P0 ;  /* 0x0000000407007c0c */ /* 0x000fe2000c781270 */
[----:B------:R1:W-:Y:S01]  /*6ae0*/  @P3 STG.E.U8 desc[UR12][R4.64], R25 ;  /* 0x0000001904003986 */ /* 0x0003e2000c10110c */
[----:B------:R-:W-:Y:S01]  /*6af0*/  LEA.HI.X.SX32 R7, R20, R17, 0x1, P6 ;  /* 0x0000001114077211 */ /* 0x000fe200030f0eff */
[----:B------:R-:W-:Y:S01]  /*6b00*/  IMAD R20, R18, 0x8, R20 ;  /* 0x0000000812147824 */ /* 0x000fe200078e0214 */
[----:B0-----:R-:W-:Y:S01]  /*6b10*/  IADD3 R8, P6, R12, R3, RZ ;  /* 0x000000030c087210 */ /* 0x001fe20007fde0ff */
[----:B------:R-:W-:Y:S01]  /*6b20*/  ULDC UR4, c[0x0][0x22c] ;  /* 0x00008b0000047ab9 */ /* 0x000fe20000000800 */
[----:B------:R-:W-:Y:S02]  /*6b30*/  PRMT R21, R14, 0x7771, RZ ;  /* 0x000077710e157816 */ /* 0x000fe400000000ff */
[----:B------:R-:W-:-:S02]  /*6b40*/  LEA.HI.X.SX32 R9, R12, R17, 0x1, P6 ;  /* 0x000000110c097211 */ /* 0x000fc400030f0eff */
        /* <DEDUP_REMOVED lines=9> */
[----:B------:R-:W-:Y:S01]  /*6be0*/  ULDC UR4, c[0x0][0x22c] ;  /* 0x00008b0000047ab9 */ /* 0x000fe20000000800 */
[----:B------:R3:W-:Y:S01]  /*6bf0*/  @P2 STG.E.U8 desc[UR12][R12.64], R19 ;  /* 0x000000130c002986 */ /* 0x0007e2000c10110c */
[----:B-1----:R-:W-:Y:S01]  /*6c00*/  IADD3 R4, P2, R20, R3, RZ ;  /* 0x0000000314047210 */ /* 0x002fe20007f5e0ff */
[----:B0-----:R-:W-:Y:S01]  /*6c10*/  VIADD R7, R0, 0xdc ;  /* 0x000000dc00077836 */ /* 0x001fe20000000000 */
[----:B------:R-:W-:Y:S01]  /*6c20*/  ISETP.LT.AND P4, PT, R46, UR4, !P0 ;  /* 0x000000042e007c0c */ /* 0x000fe2000c781270 */
[----:B------:R-:W-:Y:S01]  /*6c30*/  ULDC UR4, c[0x0][0x22c] ;  /* 0x00008b0000047ab9 */ /* 0x000fe20000000800 */
[----:B------:R-:W-:Y:S01]  /*6c40*/  LEA.HI.X.SX32 R5, R20, R17, 0x1, P2 ;  /* 0x0000001114057211 */ /* 0x000fe200010f0eff */
[----:B------:R-:W-:Y:S01]  /*6c50*/  IMAD R20, R7, R18, RZ ;  /* 0x0000001207147224 */ /* 0x000fe200078e02ff */
[----:B------:R-:W-:Y:S01]  /*6c60*/  ISETP.LT.AND P3, PT, R48, UR5, !P0 ;  /* 0x0000000530007c0c */ /* 0x000fe2000c761270 */
[----:B------:R-:W-:Y:S01]  /*6c70*/  ULDC UR5, c[0x0][0x22c] ;  /* 0x00008b0000057ab9 */ /* 0x000fe20000000800 */
[----:B------:R-:W-:-:S02]  /*6c80*/  IADD3 R6, P6, R16, R3, RZ ;  /* 0x0000000310067210 */ /* 0x000fc40007fde0ff */
[----:B------:R-:W-:Y:S01]  /*6c90*/  ISETP.LT.AND P2, PT, R7, UR4, !P0 ;  /* 0x0000000407007c0c */ /* 0x000fe2000c741270 */
[----:B------:R-:W-:Y:S01]  /*6ca0*/  ULDC UR4, c[0x0][0x22c] ;  /* 0x00008b0000047ab9 */ /* 0x000fe20000000800 */
[----:B------:R-:W-:Y:S01]  /*6cb0*/  LEA.HI.X.SX32 R7, R16, R17, 0x1, P6 ;  /* 0x0000001110077211 */ /* 0x000fe200030f0eff */
[----:B------:R-:W-:Y:S01]  /*6cc0*/  IMAD R16, R18, 0x8, R16 ;  /* 0x0000000812107824 */ /* 0x000fe200078e0210 */
[----:B--2---:R-:W-:Y:S02]  /*6cd0*/  IADD3 R8, P6, R20, R3, RZ ;  /* 0x0000000314087210 */ /* 0x004fe40007fde0ff */
[----:B------:R-:W-:Y:S02]  /*6ce0*/  PRMT R23, R10, 0x7772, RZ ;  /* 0x000077720a177816 */ /* 0x000fe400000000ff */
[----:B---3--:R-:W-:Y:S02]  /*6cf0*/  PRMT R19, R14, 0x7773, RZ ;  /* 0x000077730e137816 */ /* 0x008fe400000000ff */
[----:B------:R-:W-:Y:S01]  /*6d00*/  LEA.HI.X.SX32 R9, R20, R17, 0x1, P6 ;  /* 0x0000001114097211 */ /* 0x000fe200030f0eff */
[----:B------:R0:W-:Y:S01]  /*6d10*/  @P5 STG.E.U8 desc[UR12][R4.64], R23 ;  /* 0x0000001704005986 */ /* 0x0001e2000c10110c */
[----:B------:R-:W-:Y:S01]  /*6d20*/  PRMT R21, R10, 0x7773, RZ ;  /* 0x000077730a157816 */ /* 0x000fe200000000ff */
[----:B------:R-:W-:Y:S01]  /*6d30*/  IMAD R10, R18, 0x4, R16 ;  /* 0x00000004120a7824 */ /* 0x000fe200078e0210 */
[----:B------:R-:W-:Y:S01]  /*6d40*/  ISETP.LT.AND P5, PT, R45, UR4, !P0 ;  /* 0x000000042d007c0c */ /* 0x000fe2000c7a1270 */
[----:B------:R1:W-:Y:S01]  /*6d50*/  @P3 STG.E.U8 desc[UR12][R6.64], R19 ;  /* 0x0000001306003986 */ /* 0x0003e2000c10110c */
[----:B------:R-:W-:Y:S01]  /*6d60*/  ULDC UR4, c[0x0][0x22c] ;  /* 0x00008b0000047ab9 */ /* 0x000fe20000000800 */
[----:B------:R-:W-:-:S02]  /*6d70*/  PRMT R25, R11, 0x7771, RZ ;  /* 0x000077710b197816 */ /* 0x000fc400000000ff */
[----:B------:R2:W-:Y:S01]  /*6d80*/  @P2 STG.E.U8 desc[UR12][R8.64], R21 ;  /* 0x0000001508002986 */ /* 0x0005e2000c10110c */
[-C--:B------:R-:W-:Y:S02]  /*6d90*/  IADD3 R12, P2, R10, R3.reuse, RZ ;  /* 0x000000030a0c7210 */ /* 0x080fe40007f5e0ff */
[----:B------:R-:W-:Y:S01]  /*6da0*/  ISETP.LT.AND P3, PT, R44, UR4, !P0 ;  /* 0x000000042c007c0c */ /* 0x000fe2000c761270 */
[----:B------:R-:W-:Y:S01]  /*6db0*/  ULDC UR4, c[0x0][0x22c] ;  /* 0x00008b0000047ab9 */ /* 0x000fe20000000800 */
[----:B0-----:R-:W-:Y:S02]  /*6dc0*/  IADD3 R4, P6, R16, R3, RZ ;  /* 0x0000000310047210 */ /* 0x001fe40007fde0ff */
[-C--:B------:R-:W-:Y:S01]  /*6dd0*/  LEA.HI.X.SX32 R13, R10, R17.reuse, 0x1, P2 ;  /* 0x000000110a0d7211 */ /* 0x080fe200010f0eff */
[----:B------:R-:W-:Y:S01]  /*6de0*/  IMAD R10, R18, 0x4, R10 ;  /* 0x00000004120a7824 */ /* 0x000fe200078e020a */
[----:B------:R-:W-:Y:S01]  /*6df0*/  LEA.HI.X.SX32 R5, R16, R17, 0x1, P6 ;  /* 0x0000001110057211 */ /* 0x000fe200030f0eff */
[----:B-1----:R-:W-:Y:S01]  /*6e00*/  VIADD R7, R0, 0xec ;  /* 0x000000ec00077836 */ /* 0x002fe20000000000 */
[----:B------:R-:W-:Y:S01]  /*6e10*/  PRMT R19, R15, 0x7770, RZ ;  /* 0x000077700f137816 */ /* 0x000fe200000000ff */
[----:B------:R-:W-:Y:S01]  /*6e20*/  IMAD R14, R18, 0x8, R10 ;  /* 0x00000008120e7824 */ /* 0x000fe200078e020a */
[----:B------:R-:W-:Y:S01]  /*6e30*/  PRMT R23, R11, 0x7770, RZ ;  /* 0x000077700b177816 */ /* 0x000fe200000000ff */
[----:B--2---:R-:W-:Y:S01]  /*6e40*/  VIADD R21, R0, 0xfc ;  /* 0x000000fc00157836 */ /* 0x004fe20000000000 */
[----:B------:R-:W-:Y:S01]  /*6e50*/  ISETP.LT.AND P2, PT, R42, UR4, !P0 ;  /* 0x000000042a007c0c */ /* 0x000fe2000c741270 */
[----:B------:R0:W-:Y:S01]  /*6e60*/  @P1 STG.E.U8 desc[UR12][R4.64], R19 ;  /* 0x0000001304001986 */ /* 0x0001e2000c10110c */
[----:B------:R-:W-:Y:S01]  /*6e70*/  IADD3 R6, P1, R10, R3, RZ ;  /* 0x000000030a067210 */ /* 0x000fe20007f3e0ff */
[----:B------:R-:W-:Y:S01]  /*6e80*/  ULDC UR4, c[0x0][0x22c] ;  /* 0x00008b0000047ab9 */ /* 0x000fe20000000800 */
[----:B------:R-:W-:Y:S01]  /*6e90*/  IMAD R16, R18, 0x4, R14 ;  /* 0x0000000412107824 */ /* 0x000fe200078e020e */
[----:B------:R1:W-:Y:S01]  /*6ea0*/  @P4 STG.E.U8 desc[UR12][R12.64], R23 ;  /* 0x000000170c004986 */ /* 0x0003e2000c10110c */
[CC--:B------:R-:W-:Y:S01]  /*6eb0*/  IMAD R0, R7.reuse, R18.reuse, RZ ;  /* 0x0000001207007224 */ /* 0x0c0fe200078e02ff */
[----:B------:R-:W-:Y:S01]  /*6ec0*/  ISETP.LT.AND P4, PT, R7, UR4, !P0 ;  /* 0x0000000407007c0c */ /* 0x000fe2000c781270 */
[----:B------:R-:W-:Y:S01]  /*6ed0*/  IMAD R20, R21, R18, RZ ;  /* 0x0000001215147224 */ /* 0x000fe200078e02ff */
[----:B------:R-:W-:Y:S01]  /*6ee0*/  LEA.HI.X.SX32 R7, R10, R17, 0x1, P1 ;  /* 0x000000110a077211 */ /* 0x000fe200008f0eff */
[----:B------:R-:W-:Y:S01]  /*6ef0*/  IMAD R10, R18, 0x4, R16 ;  /* 0x00000004120a7824 */ /* 0x000fe200078e0210 */
[-C--:B------:R-:W-:Y:S01]  /*6f00*/  IADD3 R8, P1, R14, R3.reuse, RZ ;  /* 0x000000030e087210 */ /* 0x080fe20007f3e0ff */
[----:B------:R-:W-:Y:S01]  /*6f10*/  ULDC UR4, c[0x0][0x22c] ;  /* 0x00008b0000047ab9 */ /* 0x000fe20000000800 */
[----:B0-----:R-:W-:-:S02]  /*6f20*/  IADD3 R4, P6, R0, R3, RZ ;  /* 0x0000000300047210 */ /* 0x001fc40007fde0ff */
[----:B------:R-:W-:Y:S02]  /*6f30*/  LEA.HI.X.SX32 R9, R14, R17, 0x1, P1 ;  /* 0x000000110e097211 */ /* 0x000fe400008f0eff */
[----:B------:R-:W-:Y:S02]  /*6f40*/  IADD3 R18, P1, R10, R3, RZ ;  /* 0x000000030a127210 */ /* 0x000fe40007f3e0ff */
[----:B------:R-:W-:Y:S02]  /*6f50*/  LEA.HI.X.SX32 R5, R0, R17, 0x1, P6 ;  /* 0x0000001100057211 */ /* 0x000fe400030f0eff */
[----:B-1----:R-:W-:Y:S02]  /*6f60*/  IADD3 R12, P6, R16, R3, RZ ;  /* 0x00000003100c7210 */ /* 0x002fe40007fde0ff */
[----:B------:R-:W-:Y:S02]  /*6f70*/  LEA.HI.X.SX32 R19, R10, R17, 0x1, P1 ;  /* 0x000000110a137211 */ /* 0x000fe400008f0eff */
[----:B------:R-:W-:-:S02]  /*6f80*/  ISETP.LT.AND P1, PT, R2, UR4, !P0 ;  /* 0x0000000402007c0c */ /* 0x000fc4000c721270 */
[----:B------:R-:W-:Y:S02]  /*6f90*/  LEA.HI.X.SX32 R13, R16, R17, 0x1, P6 ;  /* 0x00000011100d7211 */ /* 0x000fe400030f0eff */
[----:B------:R-:W-:Y:S02]  /*6fa0*/  ISETP.LT.AND P0, PT, R21, UR5, !P0 ;  /* 0x0000000515007c0c */ /* 0x000fe4000c701270 */
[----:B------:R-:W-:Y:S02]  /*6fb0*/  IADD3 R16, P6, R20, R3, RZ ;  /* 0x0000000314107210 */ /* 0x000fe40007fde0ff */
[C---:B------:R-:W-:Y:S02]  /*6fc0*/  PRMT R3, R15.reuse, 0x7773, RZ ;  /* 0x000077730f037816 */ /* 0x040fe400000000ff */
[C---:B------:R-:W-:Y:S02]  /*6fd0*/  PRMT R21, R15.reuse, 0x7772, RZ ;  /* 0x000077720f157816 */ /* 0x040fe400000000ff */
[----:B------:R-:W-:-:S02]  /*6fe0*/  PRMT R15, R15, 0x7771, RZ ;  /* 0x000077710f0f7816 */ /* 0x000fc400000000ff */
[C---:B------:R-:W-:Y:S02]  /*6ff0*/  PRMT R23, R11.reuse, 0x7773, RZ ;  /* 0x000077730b177816 */ /* 0x040fe400000000ff */
[----:B------:R-:W-:Y:S01]  /*7000*/  PRMT R11, R11, 0x7772, RZ ;  /* 0x000077720b0b7816 */ /* 0x000fe200000000ff */
[----:B------:R0:W-:Y:S01]  /*7010*/  @P5 STG.E.U8 desc[UR12][R6.64], R15 ;  /* 0x0000000f06005986 */ /* 0x0001e2000c10110c */
[----:B------:R-:W-:-:S03]  /*7020*/  LEA.HI.X.SX32 R17, R20, R17, 0x1, P6 ;  /* 0x0000001114117211 */ /* 0x000fc600030f0eff */
[----:B------:R0:W-:Y:S04]  /*7030*/  @P4 STG.E.U8 desc[UR12][R4.64], R25 ;  /* 0x0000001904004986 */ /* 0x0001e8000c10110c */
[----:B------:R0:W-:Y:S04]  /*7040*/  @P3 STG.E.U8 desc[UR12][R8.64], R21 ;  /* 0x0000001508003986 */ /* 0x0001e8000c10110c */
[----:B------:R0:W-:Y:S04]  /*7050*/  @P2 STG.E.U8 desc[UR12][R12.64], R11 ;  /* 0x0000000b0c002986 */ /* 0x0001e8000c10110c */
[----:B------:R0:W-:Y:S01]  /*7060*/  @P1 STG.E.U8 desc[UR12][R18.64], R3 ;  /* 0x0000000312001986 */ /* 0x0001e2000c10110c */
[----:B------:R-:W-:Y:S05]  /*7070*/  @!P0 EXIT ;  /* 0x000000000000894d */ /* 0x000fea0003800000 */
[----:B------:R-:W-:Y:S01]  /*7080*/  STG.E.U8 desc[UR12][R16.64], R23 ;  /* 0x0000001710007986 */ /* 0x000fe2000c10110c */
[----:B------:R-:W-:Y:S05]  /*7090*/  EXIT ;  /* 0x000000000000794d */ /* 0x000fea0003800000 */
.L_x_3:
[----:B------:R-:W-:-:S00]  /*70a0*/  BRA `(.L_x_3) ;  /* 0xfffffffc00fc7947 */ /* 0x000fc0000383ffff */
[----:B------:R-:W-:-:S00]  /*70b0*/  NOP ;  /* 0x0000000000007918 */ /* 0x000fc00000000000 */
        /* <DEDUP_REMOVED lines=12> */
.L_x_4:


//--------------------- .nv.shared.matmul_kernel  --------------------------
	.section	.nv.shared.matmul_kernel,"aw",@nobits
	.sectionflags	@""
	.align	16
	.zero		1024


//--------------------- .nv.shared.reserved.0     --------------------------
	.section	.nv.shared.reserved.0,"aw",@nobits
	.weak		__nv_reservedSMEM_offset_0_alias
	.size		__nv_reservedSMEM_offset_0_alias, 0, 0
	.other		__nv_reservedSMEM_offset_0_alias,@"STO_CUDA_RESERVED_SHARED STV_DEFAULT"
__nv_reservedSMEM_offset_0_alias:
	.zero		0


//--------------------- .nv.constant0.matmul_kernel --------------------------
	.section	.nv.constant0.matmul_kernel,"a",@progbits
	.sectionflags	@""
	.align	4
.nv.constant0.matmul_kernel:
	.zero		608


//--------------------- SYMBOLS --------------------------

	.type		.nv.reservedSmem.offset0,@object
	.size		.nv.reservedSmem.offset0,0x4
